// auto-generated by cutlass_sweep.gemm — config: {"arch": "sm_100", "cluster_m": 4, "cluster_n": 1, "dtype": "e4m3", "dtype_b": "e4m3", "layout": "nt", "stages": 0, "tile_k": 128, "tile_m": 128, "tile_n": 64}
#include "cutlass/cutlass.h"
#include "cutlass/gemm/collective/collective_builder.hpp"
#include "cutlass/gemm/device/gemm_universal_adapter.h"
#include "cutlass/gemm/kernel/gemm_universal.hpp"
#include "cutlass/epilogue/collective/collective_builder.hpp"

using ElemA = cutlass::float_e4m3_t;
using ElemB = cutlass::float_e4m3_t;
using ElemCD = cutlass::float_e4m3_t;
using Acc  = float;
using TileShape    = cute::Shape<cute::_128, cute::_64, cute::_128>;
using ClusterShape = cute::Shape<cute::_4, cute::_1, cute::_1>;

using CollectiveEpilogue = typename cutlass::epilogue::collective::CollectiveBuilder<
    cutlass::arch::Sm100, cutlass::arch::OpClassTensorOp,
    TileShape, ClusterShape,
    cutlass::epilogue::collective::EpilogueTileAuto,
    Acc, Acc,
    ElemCD, cutlass::layout::RowMajor, 128 / cutlass::sizeof_bits<ElemCD>::value,
    ElemCD, cutlass::layout::RowMajor, 128 / cutlass::sizeof_bits<ElemCD>::value,
    cutlass::epilogue::collective::EpilogueScheduleAuto
  >::CollectiveOp;

using CollectiveMainloop = typename cutlass::gemm::collective::CollectiveBuilder<
    cutlass::arch::Sm100, cutlass::arch::OpClassTensorOp,
    ElemA, cutlass::layout::RowMajor, 128 / cutlass::sizeof_bits<ElemA>::value,
    ElemB, cutlass::layout::ColumnMajor, 128 / cutlass::sizeof_bits<ElemB>::value,
    Acc,
    TileShape, ClusterShape,
    cutlass::gemm::collective::StageCountAutoCarveout<static_cast<int>(sizeof(typename CollectiveEpilogue::SharedStorage))>,
    cutlass::gemm::collective::KernelScheduleAuto
  >::CollectiveOp;

using GemmKernel = cutlass::gemm::kernel::GemmUniversal<
    cute::Shape<int,int,int,int>,
    CollectiveMainloop,
    CollectiveEpilogue
>;
using Gemm = cutlass::gemm::device::GemmUniversalAdapter<GemmKernel>;

// Force the device kernel symbol into the cubin without needing a host main.
auto* _anchor = &cutlass::device_kernel<GemmKernel>;


// ===== COMPILED SASS (sm_100a) =====

	.target	sm_100a

	.elftype	@"ET_EXEC"


//--------------------- .note.nv.tkinfo           --------------------------
	.section	.note.nv.tkinfo,"",@"SHT_NOTE"
	.sectionflags	@"SHF_NOTE_NV_TKINFO"
	.tkinfo
        /*0018*/ 	.word	0x00000002
        /*0030*/ 	.string	""
        /*0030*/ 	.string	"ptxas"
        /*0030*/ 	.string	"Cuda compilation tools, release 13.0, V13.0.88"
        /*0030*/ 	.string	"Build cuda_13.0.r13.0/compiler.36424714_0"
        /*0030*/ 	.string	"-arch sm_100a -m 64 "



//--------------------- .note.nv.cuinfo           --------------------------
	.section	.note.nv.cuinfo,"",@"SHT_NOTE"
	.sectionflags	@"SHF_NOTE_NV_CUINFO"
        /*0018*/ 	.short	0x0002
        /*001a*/ 	.short	0x0064
        /*001c*/ 	.short	0x0082
	.zero		2


//--------------------- .nv.info                  --------------------------
	.section	.nv.info,"",@"SHT_CUDA_INFO"
	.align	4


	//----- nvinfo : EIATTR_REGCOUNT
	.align		4
        /*0000*/ 	.byte	0x04, 0x2f
        /*0002*/ 	.short	(.L_19 - .L_18)
	.align		4
.L_18:
        /*0004*/ 	.word	index@(_ZN7cutlass13device_kernelINS_4gemm6kernel13GemmUniversalIN4cute5tupleIJiiiiEEENS1_10collective13CollectiveMmaINS1_35MainloopSm100TmaUmmaWarpSpecializedILi18ELi2ELi4ENS5_IJNS4_1CILi4EEENSA_ILi1EEESC_EEEEENS5_IJNSA_ILi128EEENSA_ILi64EEESF_EEENS_12float_e4m3_tENS5_IJlSC_lEEESI_SJ_NS4_8TiledMMAINS4_8MMA_AtomIJNS4_10MMA_TraitsINS4_25SM100_MMA_F8F6F4_2x1SM_SSEJSI_SI_fSF_SG_NS4_17integral_constantINS4_4UMMA5MajorELSQ_0EEESR_NSO_INSP_7ScaleInELSS_0EEEST_EEEEEENS4_6LayoutINS5_IJSC_SC_SC_EEENS5_IJNSA_ILi0EEESY_SY_EEEEENS5_IJNS4_10UnderscoreES11_S11_EEEEENS4_18SM100_TMA_2SM_LOADENS4_14ComposedLayoutINS4_7SwizzleILi3ELi4ELi3EEENS4_18smem_ptr_flag_bitsILi8EEENSW_INS5_IJNSA_ILi8EEESF_EEENS5_IJSF_SC_EEEEEEEvNS4_8identityENS4_28SM100_TMA_2SM_LOAD_MULTICASTES1E_vS1F_EENS_8epilogue10collective18CollectiveEpilogueINS1I_23Sm100TmaWarpSpecializedILi1ELi1ELi32ELb0ELb0EEEJNS5_IJSG_SG_SF_EEENS5_IJNSW_ISG_SC_EES1O_EEESI_SJ_SI_SJ_NS1I_6fusion15FusionCallbacksIS1M_NS1Q_17LinearCombinationISI_fSI_fLNS_15FloatRoundStyleE2EEES1N_S1P_JEEENS4_5SM1004TMEM4LOAD26SM100_TMEM_LOAD_32dp32b32xENS4_13SM90_TMA_LOADENS15_INS16_ILi2ELi4ELi3EEES19_NSW_INS5_IJS1A_SG_EEENS5_IJSG_SC_EEEEEEENS4_39AutoVectorizingCopyWithAssumedAlignmentILi128EEENS4_14SM90_TMA_STOREES25_S27_S27_EEEvvEEEEvNT_6ParamsE)
        /*0008*/ 	.word	0x0000005a


	//----- nvinfo : EIATTR_FRAME_SIZE
	.align		4
.L_19:
        /*000c*/ 	.byte	0x04, 0x11
        /*000e*/ 	.short	(.L_21 - .L_20)
	.align		4
.L_20:
        /*0010*/ 	.word	index@($__internal_2_$__cuda_sm10x_tcgen05_guardrail_trap_unallocated_columns_being_dealloced)
        /*0014*/ 	.word	0x00000000


	//----- nvinfo : EIATTR_FRAME_SIZE
	.align		4
.L_21:
        /*0018*/ 	.byte	0x04, 0x11
        /*001a*/ 	.short	(.L_23 - .L_22)
	.align		4
.L_22:
        /*001c*/ 	.word	index@($__internal_1_$__cuda_sm10x_tcgen05_guardrail_trap_phase_invalid_during_alloc)
        /*0020*/ 	.word	0x00000000


	//----- nvinfo : EIATTR_FRAME_SIZE
	.align		4
.L_23:
        /*0024*/ 	.byte	0x04, 0x11
        /*0026*/ 	.short	(.L_25 - .L_24)
	.align		4
.L_24:
        /*0028*/ 	.word	index@($__internal_0_$__cuda_sm10x_tcgen05_guardrail_trap_col_being_dealloced_not_returned_by_alloc)
        /*002c*/ 	.word	0x00000000


	//----- nvinfo : EIATTR_FRAME_SIZE
	.align		4
.L_25:
        /*0030*/ 	.byte	0x04, 0x11
        /*0032*/ 	.short	(.L_27 - .L_26)
	.align		4
.L_26:
        /*0034*/ 	.word	index@(_ZN7cutlass13device_kernelINS_4gemm6kernel13GemmUniversalIN4cute5tupleIJiiiiEEENS1_10collective13CollectiveMmaINS1_35MainloopSm100TmaUmmaWarpSpecializedILi18ELi2ELi4ENS5_IJNS4_1CILi4EEENSA_ILi1EEESC_EEEEENS5_IJNSA_ILi128EEENSA_ILi64EEESF_EEENS_12float_e4m3_tENS5_IJlSC_lEEESI_SJ_NS4_8TiledMMAINS4_8MMA_AtomIJNS4_10MMA_TraitsINS4_25SM100_MMA_F8F6F4_2x1SM_SSEJSI_SI_fSF_SG_NS4_17integral_constantINS4_4UMMA5MajorELSQ_0EEESR_NSO_INSP_7ScaleInELSS_0EEEST_EEEEEENS4_6LayoutINS5_IJSC_SC_SC_EEENS5_IJNSA_ILi0EEESY_SY_EEEEENS5_IJNS4_10UnderscoreES11_S11_EEEEENS4_18SM100_TMA_2SM_LOADENS4_14ComposedLayoutINS4_7SwizzleILi3ELi4ELi3EEENS4_18smem_ptr_flag_bitsILi8EEENSW_INS5_IJNSA_ILi8EEESF_EEENS5_IJSF_SC_EEEEEEEvNS4_8identityENS4_28SM100_TMA_2SM_LOAD_MULTICASTES1E_vS1F_EENS_8epilogue10collective18CollectiveEpilogueINS1I_23Sm100TmaWarpSpecializedILi1ELi1ELi32ELb0ELb0EEEJNS5_IJSG_SG_SF_EEENS5_IJNSW_ISG_SC_EES1O_EEESI_SJ_SI_SJ_NS1I_6fusion15FusionCallbacksIS1M_NS1Q_17LinearCombinationISI_fSI_fLNS_15FloatRoundStyleE2EEES1N_S1P_JEEENS4_5SM1004TMEM4LOAD26SM100_TMEM_LOAD_32dp32b32xENS4_13SM90_TMA_LOADENS15_INS16_ILi2ELi4ELi3EEES19_NSW_INS5_IJS1A_SG_EEENS5_IJSG_SC_EEEEEEENS4_39AutoVectorizingCopyWithAssumedAlignmentILi128EEENS4_14SM90_TMA_STOREES25_S27_S27_EEEvvEEEEvNT_6ParamsE)
        /*0038*/ 	.word	0x00000000


	//----- nvinfo : EIATTR_MIN_STACK_SIZE
	.align		4
.L_27:
        /*003c*/ 	.byte	0x04, 0x12
        /*003e*/ 	.short	(.L_29 - .L_28)
	.align		4
.L_28:
        /*0040*/ 	.word	index@(_ZN7cutlass13device_kernelINS_4gemm6kernel13GemmUniversalIN4cute5tupleIJiiiiEEENS1_10collective13CollectiveMmaINS1_35MainloopSm100TmaUmmaWarpSpecializedILi18ELi2ELi4ENS5_IJNS4_1CILi4EEENSA_ILi1EEESC_EEEEENS5_IJNSA_ILi128EEENSA_ILi64EEESF_EEENS_12float_e4m3_tENS5_IJlSC_lEEESI_SJ_NS4_8TiledMMAINS4_8MMA_AtomIJNS4_10MMA_TraitsINS4_25SM100_MMA_F8F6F4_2x1SM_SSEJSI_SI_fSF_SG_NS4_17integral_constantINS4_4UMMA5MajorELSQ_0EEESR_NSO_INSP_7ScaleInELSS_0EEEST_EEEEEENS4_6LayoutINS5_IJSC_SC_SC_EEENS5_IJNSA_ILi0EEESY_SY_EEEEENS5_IJNS4_10UnderscoreES11_S11_EEEEENS4_18SM100_TMA_2SM_LOADENS4_14ComposedLayoutINS4_7SwizzleILi3ELi4ELi3EEENS4_18smem_ptr_flag_bitsILi8EEENSW_INS5_IJNSA_ILi8EEESF_EEENS5_IJSF_SC_EEEEEEEvNS4_8identityENS4_28SM100_TMA_2SM_LOAD_MULTICASTES1E_vS1F_EENS_8epilogue10collective18CollectiveEpilogueINS1I_23Sm100TmaWarpSpecializedILi1ELi1ELi32ELb0ELb0EEEJNS5_IJSG_SG_SF_EEENS5_IJNSW_ISG_SC_EES1O_EEESI_SJ_SI_SJ_NS1I_6fusion15FusionCallbacksIS1M_NS1Q_17LinearCombinationISI_fSI_fLNS_15FloatRoundStyleE2EEES1N_S1P_JEEENS4_5SM1004TMEM4LOAD26SM100_TMEM_LOAD_32dp32b32xENS4_13SM90_TMA_LOADENS15_INS16_ILi2ELi4ELi3EEES19_NSW_INS5_IJS1A_SG_EEENS5_IJSG_SC_EEEEEEENS4_39AutoVectorizingCopyWithAssumedAlignmentILi128EEENS4_14SM90_TMA_STOREES25_S27_S27_EEEvvEEEEvNT_6ParamsE)
        /*0044*/ 	.word	0x00000000
.L_29:


//--------------------- .nv.compat                --------------------------
	.section	.nv.compat,"",@"SHT_CUDA_COMPAT_INFO"
	.align	4
        /*0000*/ 	.byte	0x02, 0x09, 0x01, 0x00, 0x02, 0x02, 0x02, 0x00, 0x02, 0x05, 0x05, 0x00, 0x03, 0x07, 0x01, 0x01
        /*0010*/ 	.byte	0x02, 0x03, 0x01, 0x00, 0x02, 0x06, 0x01, 0x00, 0x04, 0x0b, 0x08, 0x00, 0x09, 0x00, 0x00, 0x00
        /*0020*/ 	.byte	0x00, 0x00, 0x00, 0x00


//--------------------- .nv.info._ZN7cutlass13device_kernelINS_4gemm6kernel13GemmUniversalIN4cute5tupleIJiiiiEEENS1_10collective13CollectiveMmaINS1_35MainloopSm100TmaUmmaWarpSpecializedILi18ELi2ELi4ENS5_IJNS4_1CILi4EEENSA_ILi1EEESC_EEEEENS5_IJNSA_ILi128EEENSA_ILi64EEESF_EEENS_12float_e4m3_tENS5_IJlSC_lEEESI_SJ_NS4_8TiledMMAINS4_8MMA_AtomIJNS4_10MMA_TraitsINS4_25SM100_MMA_F8F6F4_2x1SM_SSEJSI_SI_fSF_SG_NS4_17integral_constantINS4_4UMMA5MajorELSQ_0EEESR_NSO_INSP_7ScaleInELSS_0EEEST_EEEEEENS4_6LayoutINS5_IJSC_SC_SC_EEENS5_IJNSA_ILi0EEESY_SY_EEEEENS5_IJNS4_10UnderscoreES11_S11_EEEEENS4_18SM100_TMA_2SM_LOADENS4_14ComposedLayoutINS4_7SwizzleILi3ELi4ELi3EEENS4_18smem_ptr_flag_bitsILi8EEENSW_INS5_IJNSA_ILi8EEESF_EEENS5_IJSF_SC_EEEEEEEvNS4_8identityENS4_28SM100_TMA_2SM_LOAD_MULTICASTES1E_vS1F_EENS_8epilogue10collective18CollectiveEpilogueINS1I_23Sm100TmaWarpSpecializedILi1ELi1ELi32ELb0ELb0EEEJNS5_IJSG_SG_SF_EEENS5_IJNSW_ISG_SC_EES1O_EEESI_SJ_SI_SJ_NS1I_6fusion15FusionCallbacksIS1M_NS1Q_17LinearCombinationISI_fSI_fLNS_15FloatRoundStyleE2EEES1N_S1P_JEEENS4_5SM1004TMEM4LOAD26SM100_TMEM_LOAD_32dp32b32xENS4_13SM90_TMA_LOADENS15_INS16_ILi2ELi4ELi3EEES19_NSW_INS5_IJS1A_SG_EEENS5_IJSG_SC_EEEEEEENS4_39AutoVectorizingCopyWithAssumedAlignmentILi128EEENS4_14SM90_TMA_STOREES25_S27_S27_EEEvvEEEEvNT_6ParamsE --------------------------
	.section	.nv.info._ZN7cutlass13device_kernelINS_4gemm6kernel13GemmUniversalIN4cute5tupleIJiiiiEEENS1_10collective13CollectiveMmaINS1_35MainloopSm100TmaUmmaWarpSpecializedILi18ELi2ELi4ENS5_IJNS4_1CILi4EEENSA_ILi1EEESC_EEEEENS5_IJNSA_ILi128EEENSA_ILi64EEESF_EEENS_12float_e4m3_tENS5_IJlSC_lEEESI_SJ_NS4_8TiledMMAINS4_8MMA_AtomIJNS4_10MMA_TraitsINS4_25SM100_MMA_F8F6F4_2x1SM_SSEJSI_SI_fSF_SG_NS4_17integral_constantINS4_4UMMA5MajorELSQ_0EEESR_NSO_INSP_7ScaleInELSS_0EEEST_EEEEEENS4_6LayoutINS5_IJSC_SC_SC_EEENS5_IJNSA_ILi0EEESY_SY_EEEEENS5_IJNS4_10UnderscoreES11_S11_EEEEENS4_18SM100_TMA_2SM_LOADENS4_14ComposedLayoutINS4_7SwizzleILi3ELi4ELi3EEENS4_18smem_ptr_flag_bitsILi8EEENSW_INS5_IJNSA_ILi8EEESF_EEENS5_IJSF_SC_EEEEEEEvNS4_8identityENS4_28SM100_TMA_2SM_LOAD_MULTICASTES1E_vS1F_EENS_8epilogue10collective18CollectiveEpilogueINS1I_23Sm100TmaWarpSpecializedILi1ELi1ELi32ELb0ELb0EEEJNS5_IJSG_SG_SF_EEENS5_IJNSW_ISG_SC_EES1O_EEESI_SJ_SI_SJ_NS1I_6fusion15FusionCallbacksIS1M_NS1Q_17LinearCombinationISI_fSI_fLNS_15FloatRoundStyleE2EEES1N_S1P_JEEENS4_5SM1004TMEM4LOAD26SM100_TMEM_LOAD_32dp32b32xENS4_13SM90_TMA_LOADENS15_INS16_ILi2ELi4ELi3EEES19_NSW_INS5_IJS1A_SG_EEENS5_IJSG_SC_EEEEEEENS4_39AutoVectorizingCopyWithAssumedAlignmentILi128EEENS4_14SM90_TMA_STOREES25_S27_S27_EEEvvEEEEvNT_6ParamsE,"",@"SHT_CUDA_INFO"
	.sectionflags	@""
	.align	4


	//----- nvinfo : EIATTR_CUDA_API_VERSION
	.align		4
        /*0000*/ 	.byte	0x04, 0x37
        /*0002*/ 	.short	(.L_31 - .L_30)
.L_30:
        /*0004*/ 	.word	0x00000082


	//----- nvinfo : EIATTR_KPARAM_INFO
	.align		4
.L_31:
        /*0008*/ 	.byte	0x04, 0x17
        /*000a*/ 	.short	(.L_33 - .L_32)
.L_32:
        /*000c*/ 	.word	0x00000000
        /*0010*/ 	.short	0x0000
        /*0012*/ 	.short	0x0000
        /*0014*/ 	.byte	0x00, 0xf0, 0x01, 0x20


	//----- nvinfo : EIATTR_AT_ENTRY_FRAGMENTS
	.align		4
.L_33:
        /*0018*/ 	.byte	0x04, 0x4f
        /*001a*/ 	.short	(.L_35 - .L_34)


	//   ....[0]....
.L_34:
        /*001c*/ 	.word	0x00000007


	//----- nvinfo : EIATTR_RESERVED_SMEM_USED
	.align		4
.L_35:
        /*0020*/ 	.byte	0x01, 0x41
	.zero		2


	//----- nvinfo : EIATTR_SPARSE_MMA_MASK
	.align		4
        /*0024*/ 	.byte	0x03, 0x50
        /*0026*/ 	.short	0x0000


	//----- nvinfo : EIATTR_TCGEN05_2CTA_USED
	.align		4
        /*0028*/ 	.byte	0x01, 0x52
	.zero		2


	//----- nvinfo : EIATTR_MAXREG_COUNT
	.align		4
        /*002c*/ 	.byte	0x03, 0x1b
        /*002e*/ 	.short	0x00ff


	//----- nvinfo : EIATTR_NUM_BARRIERS
	.align		4
        /*0030*/ 	.byte	0x02, 0x4c
        /*0032*/ 	.byte	0x07
	.zero		1


	//----- nvinfo : EIATTR_EXTERNS
	.align		4
        /*0034*/ 	.byte	0x04, 0x0f
        /*0036*/ 	.short	(.L_37 - .L_36)


	//   ....[0]....
	.align		4
.L_36:
        /*0038*/ 	.word	index@(__assertfail)


	//----- nvinfo : EIATTR_MERCURY_ISA_VERSION
	.align		4
.L_37:
        /*003c*/ 	.byte	0x03, 0x5f
        /*003e*/ 	.short	0x0101


	//----- nvinfo : EIATTR_INT_WARP_WIDE_INSTR_OFFSETS
	.align		4
        /*0040*/ 	.byte	0x04, 0x31
        /*0042*/ 	.short	(.L_39 - .L_38)


	//   ....[0]....
.L_38:
        /*0044*/ 	.word	0x00000f60


	//   ....[1]....
        /*0048*/ 	.word	0x00001010


	//   ....[2]....
        /*004c*/ 	.word	0x00004c70


	//   ....[3]....
        /*0050*/ 	.word	0x00004ca0


	//   ....[4]....
        /*0054*/ 	.word	0x00004cc0


	//   ....[5]....
        /*0058*/ 	.word	0x000058a0


	//   ....[6]....
        /*005c*/ 	.word	0x00005950


	//----- nvinfo : EIATTR_COOP_GROUP_MASK_REGIDS
	.align		4
.L_39:
        /*0060*/ 	.byte	0x04, 0x29
        /*0062*/ 	.short	(.L_41 - .L_40)


	//   ....[0]....
.L_40:
        /*0064*/ 	.word	0xffffffff


	//   ....[1]....
        /*0068*/ 	.word	0xffffffff


	//   ....[2]....
        /*006c*/ 	.word	0xffffffff


	//   ....[3]....
        /*0070*/ 	.word	0xffffffff


	//   ....[4]....
        /*0074*/ 	.word	0xffffffff


	//   ....[5]....
        /*0078*/ 	.word	0xffffffff


	//   ....[6]....
        /*007c*/ 	.word	0xffffffff


	//   ....[7]....
        /*0080*/ 	.word	0xffffffff


	//   ....[8]....
        /*0084*/ 	.word	0xffffffff


	//   ....[9]....
        /*0088*/ 	.word	0xffffffff


	//   ....[10]....
        /*008c*/ 	.word	0xffffffff


	//   ....[11]....
        /*0090*/ 	.word	0xffffffff


	//   ....[12]....
        /*0094*/ 	.word	0xffffffff


	//   ....[13]....
        /*0098*/ 	.word	0xffffffff


	//----- nvinfo : EIATTR_COOP_GROUP_INSTR_OFFSETS
	.align		4
.L_41:
        /*009c*/ 	.byte	0x04, 0x28
        /*009e*/ 	.short	(.L_43 - .L_42)


	//   ....[0]....
.L_42:
        /*00a0*/ 	.word	0x000000b0


	//   ....[1]....
        /*00a4*/ 	.word	0x00000510


	//   ....[2]....
        /*00a8*/ 	.word	0x000008d0


	//   ....[3]....
        /*00ac*/ 	.word	0x00000a10


	//   ....[4]....
        /*00b0*/ 	.word	0x00000b10


	//   ....[5]....
        /*00b4*/ 	.word	0x00000c80


	//   ....[6]....
        /*00b8*/ 	.word	0x00000e20


	//   ....[7]....
        /*00bc*/ 	.word	0x00001080


	//   ....[8]....
        /*00c0*/ 	.word	0x000023a0


	//   ....[9]....
        /*00c4*/ 	.word	0x00003a50


	//   ....[10]....
        /*00c8*/ 	.word	0x00003f20


	//   ....[11]....
        /*00cc*/ 	.word	0x00003f50


	//   ....[12]....
        /*00d0*/ 	.word	0x00004b70


	//   ....[13]....
        /*00d4*/ 	.word	0x00004d80


	//----- nvinfo : EIATTR_VRC_CTA_INIT_COUNT
	.align		4
.L_43:
        /*00d8*/ 	.byte	0x02, 0x4a
        /*00da*/ 	.byte	0x80
	.zero		1


	//----- nvinfo : EIATTR_SYSCALL_OFFSETS
	.align		4
        /*00dc*/ 	.byte	0x04, 0x46
        /*00de*/ 	.short	(.L_45 - .L_44)


	//   ....[0]....
.L_44:
        /*00e0*/ 	.word	0x000064e0


	//   ....[1]....
        /*00e4*/ 	.word	0x00006620


	//   ....[2]....
        /*00e8*/ 	.word	0x00006d60


	//----- nvinfo : EIATTR_MBARRIER_INSTR_OFFSETS
	.align		4
.L_45:
        /*00ec*/ 	.byte	0x04, 0x39
        /*00ee*/ 	.short	(.L_47 - .L_46)


	//   ....[0]....
.L_46:
        /*00f0*/ 	.word	0x00000670
        /*00f4*/ 	.word	0x000000ff
        /*00f8*/ 	.word	0x00000000
        /*00fc*/ 	.short	0x0100
        /*00fe*/ 	.byte	0x04
	.zero		1


	//   ....[1]....
        /*0100*/ 	.word	0x00000680
        /*0104*/ 	.word	0x000000ff
        /*0108*/ 	.word	0x00000090
        /*010c*/ 	.short	0x0100
        /*010e*/ 	.byte	0x04
	.zero		1


	//   ....[2]....
        /*0110*/ 	.word	0x00000690
        /*0114*/ 	.word	0x000000ff
        /*0118*/ 	.word	0x00000008
        /*011c*/ 	.short	0x0100
        /*011e*/ 	.byte	0x04
	.zero		1


	//   ....[3]....
        /*0120*/ 	.word	0x000006a0
        /*0124*/ 	.word	0x000000ff
        /*0128*/ 	.word	0x00000098
        /*012c*/ 	.short	0x0100
        /*012e*/ 	.byte	0x04
	.zero		1


	//   ....[4]....
        /*0130*/ 	.word	0x000006b0
        /*0134*/ 	.word	0x000000ff
        /*0138*/ 	.word	0x00000010
        /*013c*/ 	.short	0x0100
        /*013e*/ 	.byte	0x04
	.zero		1


	//   ....[5]....
        /*0140*/ 	.word	0x000006c0
        /*0144*/ 	.word	0x000000ff
        /*0148*/ 	.word	0x000000a0
        /*014c*/ 	.short	0x0100
        /*014e*/ 	.byte	0x04
	.zero		1


	//   ....[6]....
        /*0150*/ 	.word	0x000006d0
        /*0154*/ 	.word	0x000000ff
        /*0158*/ 	.word	0x00000018
        /*015c*/ 	.short	0x0100
        /*015e*/ 	.byte	0x04
	.zero		1


	//   ....[7]....
        /*0160*/ 	.word	0x000006e0
        /*0164*/ 	.word	0x000000ff
        /*0168*/ 	.word	0x000000a8
        /*016c*/ 	.short	0x0100
        /*016e*/ 	.byte	0x04
	.zero		1


	//   ....[8]....
        /*0170*/ 	.word	0x000006f0
        /*0174*/ 	.word	0x000000ff
        /*0178*/ 	.word	0x00000020
        /*017c*/ 	.short	0x0100
        /*017e*/ 	.byte	0x04
	.zero		1


	//   ....[9]....
        /*0180*/ 	.word	0x00000700
        /*0184*/ 	.word	0x000000ff
        /*0188*/ 	.word	0x000000b0
        /*018c*/ 	.short	0x0100
        /*018e*/ 	.byte	0x04
	.zero		1


	//   ....[10]....
        /*0190*/ 	.word	0x00000710
        /*0194*/ 	.word	0x000000ff
        /*0198*/ 	.word	0x00000028
        /*019c*/ 	.short	0x0100
        /*019e*/ 	.byte	0x04
	.zero		1


	//   ....[11]....
        /*01a0*/ 	.word	0x00000720
        /*01a4*/ 	.word	0x000000ff
        /*01a8*/ 	.word	0x000000b8
        /*01ac*/ 	.short	0x0100
        /*01ae*/ 	.byte	0x04
	.zero		1


	//   ....[12]....
        /*01b0*/ 	.word	0x00000730
        /*01b4*/ 	.word	0x000000ff
        /*01b8*/ 	.word	0x00000030
        /*01bc*/ 	.short	0x0100
        /*01be*/ 	.byte	0x04
	.zero		1


	//   ....[13]....
        /*01c0*/ 	.word	0x00000740
        /*01c4*/ 	.word	0x000000ff
        /*01c8*/ 	.word	0x000000c0
        /*01cc*/ 	.short	0x0100
        /*01ce*/ 	.byte	0x04
	.zero		1


	//   ....[14]....
        /*01d0*/ 	.word	0x00000750
        /*01d4*/ 	.word	0x000000ff
        /*01d8*/ 	.word	0x00000038
        /*01dc*/ 	.short	0x0100
        /*01de*/ 	.byte	0x04
	.zero		1


	//   ....[15]....
        /*01e0*/ 	.word	0x00000760
        /*01e4*/ 	.word	0x000000ff
        /*01e8*/ 	.word	0x000000c8
        /*01ec*/ 	.short	0x0100
        /*01ee*/ 	.byte	0x04
	.zero		1


	//   ....[16]....
        /*01f0*/ 	.word	0x00000770
        /*01f4*/ 	.word	0x000000ff
        /*01f8*/ 	.word	0x00000040
        /*01fc*/ 	.short	0x0100
        /*01fe*/ 	.byte	0x04
	.zero		1


	//   ....[17]....
        /*0200*/ 	.word	0x00000780
        /*0204*/ 	.word	0x000000ff
        /*0208*/ 	.word	0x000000d0
        /*020c*/ 	.short	0x0100
        /*020e*/ 	.byte	0x04
	.zero		1


	//   ....[18]....
        /*0210*/ 	.word	0x00000790
        /*0214*/ 	.word	0x000000ff
        /*0218*/ 	.word	0x00000048
        /*021c*/ 	.short	0x0100
        /*021e*/ 	.byte	0x04
	.zero		1


	//   ....[19]....
        /*0220*/ 	.word	0x000007a0
        /*0224*/ 	.word	0x000000ff
        /*0228*/ 	.word	0x000000d8
        /*022c*/ 	.short	0x0100
        /*022e*/ 	.byte	0x04
	.zero		1


	//   ....[20]....
        /*0230*/ 	.word	0x000007b0
        /*0234*/ 	.word	0x000000ff
        /*0238*/ 	.word	0x00000050
        /*023c*/ 	.short	0x0100
        /*023e*/ 	.byte	0x04
	.zero		1


	//   ....[21]....
        /*0240*/ 	.word	0x000007c0
        /*0244*/ 	.word	0x000000ff
        /*0248*/ 	.word	0x000000e0
        /*024c*/ 	.short	0x0100
        /*024e*/ 	.byte	0x04
	.zero		1


	//   ....[22]....
        /*0250*/ 	.word	0x000007d0
        /*0254*/ 	.word	0x000000ff
        /*0258*/ 	.word	0x00000058
        /*025c*/ 	.short	0x0100
        /*025e*/ 	.byte	0x04
	.zero		1


	//   ....[23]....
        /*0260*/ 	.word	0x000007e0
        /*0264*/ 	.word	0x000000ff
        /*0268*/ 	.word	0x000000e8
        /*026c*/ 	.short	0x0100
        /*026e*/ 	.byte	0x04
	.zero		1


	//   ....[24]....
        /*0270*/ 	.word	0x000007f0
        /*0274*/ 	.word	0x000000ff
        /*0278*/ 	.word	0x00000060
        /*027c*/ 	.short	0x0100
        /*027e*/ 	.byte	0x04
	.zero		1


	//   ....[25]....
        /*0280*/ 	.word	0x00000800
        /*0284*/ 	.word	0x000000ff
        /*0288*/ 	.word	0x000000f0
        /*028c*/ 	.short	0x0100
        /*028e*/ 	.byte	0x04
	.zero		1


	//   ....[26]....
        /*0290*/ 	.word	0x00000810
        /*0294*/ 	.word	0x000000ff
        /*0298*/ 	.word	0x00000068
        /*029c*/ 	.short	0x0100
        /*029e*/ 	.byte	0x04
	.zero		1


	//   ....[27]....
        /*02a0*/ 	.word	0x00000820
        /*02a4*/ 	.word	0x000000ff
        /*02a8*/ 	.word	0x000000f8
        /*02ac*/ 	.short	0x0100
        /*02ae*/ 	.byte	0x04
	.zero		1


	//   ....[28]....
        /*02b0*/ 	.word	0x00000830
        /*02b4*/ 	.word	0x000000ff
        /*02b8*/ 	.word	0x00000070
        /*02bc*/ 	.short	0x0100
        /*02be*/ 	.byte	0x04
	.zero		1


	//   ....[29]....
        /*02c0*/ 	.word	0x00000840
        /*02c4*/ 	.word	0x000000ff
        /*02c8*/ 	.word	0x00000100
        /*02cc*/ 	.short	0x0100
        /*02ce*/ 	.byte	0x04
	.zero		1


	//   ....[30]....
        /*02d0*/ 	.word	0x00000850
        /*02d4*/ 	.word	0x000000ff
        /*02d8*/ 	.word	0x00000078
        /*02dc*/ 	.short	0x0100
        /*02de*/ 	.byte	0x04
	.zero		1


	//   ....[31]....
        /*02e0*/ 	.word	0x00000860
        /*02e4*/ 	.word	0x000000ff
        /*02e8*/ 	.word	0x00000108
        /*02ec*/ 	.short	0x0100
        /*02ee*/ 	.byte	0x04
	.zero		1


	//   ....[32]....
        /*02f0*/ 	.word	0x00000870
        /*02f4*/ 	.word	0x000000ff
        /*02f8*/ 	.word	0x00000080
        /*02fc*/ 	.short	0x0100
        /*02fe*/ 	.byte	0x04
	.zero		1


	//   ....[33]....
        /*0300*/ 	.word	0x00000880
        /*0304*/ 	.word	0x000000ff
        /*0308*/ 	.word	0x00000110
        /*030c*/ 	.short	0x0100
        /*030e*/ 	.byte	0x04
	.zero		1


	//   ....[34]....
        /*0310*/ 	.word	0x00000890
        /*0314*/ 	.word	0x000000ff
        /*0318*/ 	.word	0x00000088
        /*031c*/ 	.short	0x0100
        /*031e*/ 	.byte	0x04
	.zero		1


	//   ....[35]....
        /*0320*/ 	.word	0x000008a0
        /*0324*/ 	.word	0x000000ff
        /*0328*/ 	.word	0x00000118
        /*032c*/ 	.short	0x0100
        /*032e*/ 	.byte	0x04
	.zero		1


	//   ....[36]....
        /*0330*/ 	.word	0x000009e0
        /*0334*/ 	.word	0x000000ff
        /*0338*/ 	.word	0x00000120
        /*033c*/ 	.short	0x0100
        /*033e*/ 	.byte	0x04
	.zero		1


	//   ....[37]....
        /*0340*/ 	.word	0x000009f0
        /*0344*/ 	.word	0x000000ff
        /*0348*/ 	.word	0x00000128
        /*034c*/ 	.short	0x0100
        /*034e*/ 	.byte	0x04
	.zero		1


	//   ....[38]....
        /*0350*/ 	.word	0x00000ae0
        /*0354*/ 	.word	0x000000ff
        /*0358*/ 	.word	0x00000130
        /*035c*/ 	.short	0x0100
        /*035e*/ 	.byte	0x06
	.zero		1


	//   ....[39]....
        /*0360*/ 	.word	0x00000af0
        /*0364*/ 	.word	0x000000ff
        /*0368*/ 	.word	0x00000138
        /*036c*/ 	.short	0x0100
        /*036e*/ 	.byte	0x06
	.zero		1


	//   ....[40]....
        /*0370*/ 	.word	0x00000c30
        /*0374*/ 	.word	0x000000ff
        /*0378*/ 	.word	0x00000140
        /*037c*/ 	.short	0x0100
        /*037e*/ 	.byte	0x06
	.zero		1


	//   ....[41]....
        /*0380*/ 	.word	0x00000c40
        /*0384*/ 	.word	0x000000ff
        /*0388*/ 	.word	0x00000150
        /*038c*/ 	.short	0x0100
        /*038e*/ 	.byte	0x06
	.zero		1


	//   ....[42]....
        /*0390*/ 	.word	0x00000c50
        /*0394*/ 	.word	0x000000ff
        /*0398*/ 	.word	0x00000148
        /*039c*/ 	.short	0x0100
        /*039e*/ 	.byte	0x06
	.zero		1


	//   ....[43]....
        /*03a0*/ 	.word	0x00000c60
        /*03a4*/ 	.word	0x000000ff
        /*03a8*/ 	.word	0x00000158
        /*03ac*/ 	.short	0x0100
        /*03ae*/ 	.byte	0x06
	.zero		1


	//   ....[44]....
        /*03b0*/ 	.word	0x00000d90
        /*03b4*/ 	.word	0x000000ff
        /*03b8*/ 	.word	0x00000160
        /*03bc*/ 	.short	0x0100
        /*03be*/ 	.byte	0x04
	.zero		1


	//   ....[45]....
        /*03c0*/ 	.word	0x00000da0
        /*03c4*/ 	.word	0x000000ff
        /*03c8*/ 	.word	0x00000180
        /*03cc*/ 	.short	0x0100
        /*03ce*/ 	.byte	0x04
	.zero		1


	//   ....[46]....
        /*03d0*/ 	.word	0x00000db0
        /*03d4*/ 	.word	0x000000ff
        /*03d8*/ 	.word	0x00000168
        /*03dc*/ 	.short	0x0100
        /*03de*/ 	.byte	0x04
	.zero		1


	//   ....[47]....
        /*03e0*/ 	.word	0x00000dc0
        /*03e4*/ 	.word	0x000000ff
        /*03e8*/ 	.word	0x00000188
        /*03ec*/ 	.short	0x0100
        /*03ee*/ 	.byte	0x04
	.zero		1


	//   ....[48]....
        /*03f0*/ 	.word	0x00000dd0
        /*03f4*/ 	.word	0x000000ff
        /*03f8*/ 	.word	0x00000170
        /*03fc*/ 	.short	0x0100
        /*03fe*/ 	.byte	0x04
	.zero		1


	//   ....[49]....
        /*0400*/ 	.word	0x00000de0
        /*0404*/ 	.word	0x000000ff
        /*0408*/ 	.word	0x00000190
        /*040c*/ 	.short	0x0100
        /*040e*/ 	.byte	0x04
	.zero		1


	//   ....[50]....
        /*0410*/ 	.word	0x00000df0
        /*0414*/ 	.word	0x000000ff
        /*0418*/ 	.word	0x00000178
        /*041c*/ 	.short	0x0100
        /*041e*/ 	.byte	0x04
	.zero		1


	//   ....[51]....
        /*0420*/ 	.word	0x00000e00
        /*0424*/ 	.word	0x000000ff
        /*0428*/ 	.word	0x00000198
        /*042c*/ 	.short	0x0100
        /*042e*/ 	.byte	0x04
	.zero		1


	//   ....[52]....
        /*0430*/ 	.word	0x00000f00
        /*0434*/ 	.word	0x000000ff
        /*0438*/ 	.word	0x000001a0
        /*043c*/ 	.short	0x0100
        /*043e*/ 	.byte	0x04
	.zero		1


	//   ....[53]....
        /*0440*/ 	.word	0x00000f10
        /*0444*/ 	.word	0x000000ff
        /*0448*/ 	.word	0x000001b0
        /*044c*/ 	.short	0x0100
        /*044e*/ 	.byte	0x04
	.zero		1


	//   ....[54]....
        /*0450*/ 	.word	0x00000f20
        /*0454*/ 	.word	0x000000ff
        /*0458*/ 	.word	0x000001a8
        /*045c*/ 	.short	0x0100
        /*045e*/ 	.byte	0x04
	.zero		1


	//   ....[55]....
        /*0460*/ 	.word	0x00000f30
        /*0464*/ 	.word	0x000000ff
        /*0468*/ 	.word	0x000001b8
        /*046c*/ 	.short	0x0100
        /*046e*/ 	.byte	0x04
	.zero		1


	//   ....[56]....
        /*0470*/ 	.word	0x00001030
        /*0474*/ 	.word	0x000000ff
        /*0478*/ 	.word	0x000001c0
        /*047c*/ 	.short	0x0100
        /*047e*/ 	.byte	0x06
	.zero		1


	//   ....[57]....
        /*0480*/ 	.word	0x00001bf0
        /*0484*/ 	.word	0x00000000
        /*0488*/ 	.word	0x000001b0
        /*048c*/ 	.short	0x010a
        /*048e*/ 	.byte	0xff
	.zero		1


	//   ....[58]....
        /*0490*/ 	.word	0x00001c20
        /*0494*/ 	.word	0x00000000
        /*0498*/ 	.word	0x000001a0
        /*049c*/ 	.short	0x0101
        /*049e*/ 	.byte	0xff
	.zero		1


	//   ....[59]....
        /*04a0*/ 	.word	0x00001cc0
        /*04a4*/ 	.word	0x000000ff
        /*04a8*/ 	.word	0x00000090
        /*04ac*/ 	.short	0x010a
        /*04ae*/ 	.byte	0x04
	.zero		1


	//   ....[60]....
        /*04b0*/ 	.word	0x00001d90
        /*04b4*/ 	.word	0x000000ff
        /*04b8*/ 	.word	0x00000090
        /*04bc*/ 	.short	0x010a
        /*04be*/ 	.byte	0x21
	.zero		1


	//   ....[61]....
        /*04c0*/ 	.word	0x00001f40
        /*04c4*/ 	.word	0x000000ff
        /*04c8*/ 	.word	0x00000090
        /*04cc*/ 	.short	0x010a
        /*04ce*/ 	.byte	0x05
	.zero		1


	//   ....[62]....
        /*04d0*/ 	.word	0x00002050
        /*04d4*/ 	.word	0x000000ff
        /*04d8*/ 	.word	0x00000138
        /*04dc*/ 	.short	0x0101
        /*04de*/ 	.byte	0x0d
	.zero		1


	//   ....[63]....
        /*04e0*/ 	.word	0x00002070
        /*04e4*/ 	.word	0x000000ff
        /*04e8*/ 	.word	0x00000090
        /*04ec*/ 	.short	0x010a
        /*04ee*/ 	.byte	0x04
	.zero		1


	//   ....[64]....
        /*04f0*/ 	.word	0x000020f0
        /*04f4*/ 	.word	0x000000ff
        /*04f8*/ 	.word	0x00000090
        /*04fc*/ 	.short	0x010a
        /*04fe*/ 	.byte	0x09
	.zero		1


	//   ....[65]....
        /*0500*/ 	.word	0x000022c0
        /*0504*/ 	.word	0x000000ff
        /*0508*/ 	.word	0x00000090
        /*050c*/ 	.short	0x010a
        /*050e*/ 	.byte	0x05
	.zero		1


	//   ....[66]....
        /*0510*/ 	.word	0x000023d0
        /*0514*/ 	.word	0x00000003
        /*0518*/ 	.word	0x00000140
        /*051c*/ 	.short	0x010a
        /*051e*/ 	.byte	0xff
	.zero		1


	//   ....[67]....
        /*0520*/ 	.word	0x00002520
        /*0524*/ 	.word	0x00000000
        /*0528*/ 	.word	0x00000000
        /*052c*/ 	.short	0x0101
        /*052e*/ 	.byte	0xff
	.zero		1


	//   ....[68]....
        /*0530*/ 	.word	0x00002ac0
        /*0534*/ 	.word	0x000000ff
        /*0538*/ 	.word	0x00000000
        /*053c*/ 	.short	0x010a
        /*053e*/ 	.byte	0x04
	.zero		1


	//   ....[69]....
        /*0540*/ 	.word	0x00002b50
        /*0544*/ 	.word	0x000000ff
        /*0548*/ 	.word	0x00000000
        /*054c*/ 	.short	0x010a
        /*054e*/ 	.byte	0x05
	.zero		1


	//   ....[70]....
        /*0550*/ 	.word	0x00002be0
        /*0554*/ 	.word	0x000000ff
        /*0558*/ 	.word	0x00000000
        /*055c*/ 	.short	0x010a
        /*055e*/ 	.byte	0x05
	.zero		1


	//   ....[71]....
        /*0560*/ 	.word	0x00002c70
        /*0564*/ 	.word	0x000000ff
        /*0568*/ 	.word	0x00000000
        /*056c*/ 	.short	0x010a
        /*056e*/ 	.byte	0x05
	.zero		1


	//   ....[72]....
        /*0570*/ 	.word	0x00002d00
        /*0574*/ 	.word	0x000000ff
        /*0578*/ 	.word	0x00000000
        /*057c*/ 	.short	0x010a
        /*057e*/ 	.byte	0x05
	.zero		1


	//   ....[73]....
        /*0580*/ 	.word	0x00002d90
        /*0584*/ 	.word	0x000000ff
        /*0588*/ 	.word	0x00000000
        /*058c*/ 	.short	0x010a
        /*058e*/ 	.byte	0x05
	.zero		1


	//   ....[74]....
        /*0590*/ 	.word	0x00002e20
        /*0594*/ 	.word	0x000000ff
        /*0598*/ 	.word	0x00000000
        /*059c*/ 	.short	0x010a
        /*059e*/ 	.byte	0x05
	.zero		1


	//   ....[75]....
        /*05a0*/ 	.word	0x00002eb0
        /*05a4*/ 	.word	0x000000ff
        /*05a8*/ 	.word	0x00000000
        /*05ac*/ 	.short	0x010a
        /*05ae*/ 	.byte	0x05
	.zero		1


	//   ....[76]....
        /*05b0*/ 	.word	0x00002f40
        /*05b4*/ 	.word	0x000000ff
        /*05b8*/ 	.word	0x00000000
        /*05bc*/ 	.short	0x010a
        /*05be*/ 	.byte	0x05
	.zero		1


	//   ....[77]....
        /*05c0*/ 	.word	0x00002fd0
        /*05c4*/ 	.word	0x000000ff
        /*05c8*/ 	.word	0x00000000
        /*05cc*/ 	.short	0x010a
        /*05ce*/ 	.byte	0x05
	.zero		1


	//   ....[78]....
        /*05d0*/ 	.word	0x00003060
        /*05d4*/ 	.word	0x000000ff
        /*05d8*/ 	.word	0x00000000
        /*05dc*/ 	.short	0x010a
        /*05de*/ 	.byte	0x05
	.zero		1


	//   ....[79]....
        /*05e0*/ 	.word	0x000030f0
        /*05e4*/ 	.word	0x000000ff
        /*05e8*/ 	.word	0x00000000
        /*05ec*/ 	.short	0x010a
        /*05ee*/ 	.byte	0x05
	.zero		1


	//   ....[80]....
        /*05f0*/ 	.word	0x00003180
        /*05f4*/ 	.word	0x000000ff
        /*05f8*/ 	.word	0x00000000
        /*05fc*/ 	.short	0x010a
        /*05fe*/ 	.byte	0x05
	.zero		1


	//   ....[81]....
        /*0600*/ 	.word	0x00003210
        /*0604*/ 	.word	0x000000ff
        /*0608*/ 	.word	0x00000000
        /*060c*/ 	.short	0x010a
        /*060e*/ 	.byte	0x05
	.zero		1


	//   ....[82]....
        /*0610*/ 	.word	0x000032a0
        /*0614*/ 	.word	0x000000ff
        /*0618*/ 	.word	0x00000000
        /*061c*/ 	.short	0x010a
        /*061e*/ 	.byte	0x05
	.zero		1


	//   ....[83]....
        /*0620*/ 	.word	0x00003330
        /*0624*/ 	.word	0x000000ff
        /*0628*/ 	.word	0x00000000
        /*062c*/ 	.short	0x010a
        /*062e*/ 	.byte	0x05
	.zero		1


	//   ....[84]....
        /*0630*/ 	.word	0x000033c0
        /*0634*/ 	.word	0x000000ff
        /*0638*/ 	.word	0x00000000
        /*063c*/ 	.short	0x010a
        /*063e*/ 	.byte	0x05
	.zero		1


	//   ....[85]....
        /*0640*/ 	.word	0x00003460
        /*0644*/ 	.word	0x00000000
        /*0648*/ 	.word	0x00000000
        /*064c*/ 	.short	0x010a
        /*064e*/ 	.byte	0xff
	.zero		1


	//   ....[86]....
        /*0650*/ 	.word	0x000035a0
        /*0654*/ 	.word	0x00000002
        /*0658*/ 	.word	0x000001a0
        /*065c*/ 	.short	0x010a
        /*065e*/ 	.byte	0xff
	.zero		1


	//   ....[87]....
        /*0660*/ 	.word	0x00003610
        /*0664*/ 	.word	0x00000002
        /*0668*/ 	.word	0x00000000
        /*066c*/ 	.short	0x0101
        /*066e*/ 	.byte	0xff
	.zero		1


	//   ....[88]....
        /*0670*/ 	.word	0x00003630
        /*0674*/ 	.word	0x000000ff
        /*0678*/ 	.word	0x00000150
        /*067c*/ 	.short	0x010a
        /*067e*/ 	.byte	0x04
	.zero		1


	//   ....[89]....
        /*0680*/ 	.word	0x00003750
        /*0684*/ 	.word	0x00000002
        /*0688*/ 	.word	0x00000140
        /*068c*/ 	.short	0x010a
        /*068e*/ 	.byte	0xff
	.zero		1


	//   ....[90]....
        /*0690*/ 	.word	0x00003850
        /*0694*/ 	.word	0x00000002
        /*0698*/ 	.word	0x00000000
        /*069c*/ 	.short	0x0101
        /*069e*/ 	.byte	0xff
	.zero		1


	//   ....[91]....
        /*06a0*/ 	.word	0x000038e0
        /*06a4*/ 	.word	0x000000ff
        /*06a8*/ 	.word	0x00000150
        /*06ac*/ 	.short	0x0106
        /*06ae*/ 	.byte	0x04
	.zero		1


	//   ....[92]....
        /*06b0*/ 	.word	0x00003900
        /*06b4*/ 	.word	0x000000ff
        /*06b8*/ 	.word	0x00000150
        /*06bc*/ 	.short	0x010a
        /*06be*/ 	.byte	0x04
	.zero		1


	//   ....[93]....
        /*06c0*/ 	.word	0x00003990
        /*06c4*/ 	.word	0x000000ff
        /*06c8*/ 	.word	0x00000150
        /*06cc*/ 	.short	0x0106
        /*06ce*/ 	.byte	0x07
	.zero		1


	//   ....[94]....
        /*06d0*/ 	.word	0x000039d0
        /*06d4*/ 	.word	0x00000000
        /*06d8*/ 	.word	0x00000150
        /*06dc*/ 	.short	0x010a
        /*06de*/ 	.byte	0xff
	.zero		1


	//   ....[95]....
        /*06e0*/ 	.word	0x00003c20
        /*06e4*/ 	.word	0x000000ff
        /*06e8*/ 	.word	0x00000008
        /*06ec*/ 	.short	0x010a
        /*06ee*/ 	.byte	0x05
	.zero		1


	//   ....[96]....
        /*06f0*/ 	.word	0x00003c40
        /*06f4*/ 	.word	0x000000ff
        /*06f8*/ 	.word	0x00000008
        /*06fc*/ 	.short	0x010a
        /*06fe*/ 	.byte	0x05
	.zero		1


	//   ....[97]....
        /*0700*/ 	.word	0x00003dd0
        /*0704*/ 	.word	0x000000ff
        /*0708*/ 	.word	0x00000008
        /*070c*/ 	.short	0x010a
        /*070e*/ 	.byte	0x05
	.zero		1


	//   ....[98]....
        /*0710*/ 	.word	0x00003df0
        /*0714*/ 	.word	0x000000ff
        /*0718*/ 	.word	0x00000008
        /*071c*/ 	.short	0x010a
        /*071e*/ 	.byte	0x05
	.zero		1


	//   ....[99]....
        /*0720*/ 	.word	0x00003eb0
        /*0724*/ 	.word	0x000000ff
        /*0728*/ 	.word	0x00000000
        /*072c*/ 	.short	0x0101
        /*072e*/ 	.byte	0x04
	.zero		1


	//   ....[100]....
        /*0730*/ 	.word	0x000041f0
        /*0734*/ 	.word	0x00000000
        /*0738*/ 	.word	0x00000140
        /*073c*/ 	.short	0x010a
        /*073e*/ 	.byte	0xff
	.zero		1


	//   ....[101]....
        /*0740*/ 	.word	0x000042b0
        /*0744*/ 	.word	0x00000000
        /*0748*/ 	.word	0x00000000
        /*074c*/ 	.short	0x0101
        /*074e*/ 	.byte	0xff
	.zero		1


	//   ....[102]....
        /*0750*/ 	.word	0x00004370
        /*0754*/ 	.word	0x000000ff
        /*0758*/ 	.word	0x00000000
        /*075c*/ 	.short	0x010a
        /*075e*/ 	.byte	0x04
	.zero		1


	//   ....[103]....
        /*0760*/ 	.word	0x00004380
        /*0764*/ 	.word	0x000000ff
        /*0768*/ 	.word	0x00000180
        /*076c*/ 	.short	0x010a
        /*076e*/ 	.byte	0x1f
	.zero		1


	//   ....[104]....
        /*0770*/ 	.word	0x00004430
        /*0774*/ 	.word	0x000000ff
        /*0778*/ 	.word	0x00000000
        /*077c*/ 	.short	0x010a
        /*077e*/ 	.byte	0x05
	.zero		1


	//   ....[105]....
        /*0780*/ 	.word	0x00004560
        /*0784*/ 	.word	0x000000ff
        /*0788*/ 	.word	0x00000000
        /*078c*/ 	.short	0x010a
        /*078e*/ 	.byte	0x04
	.zero		1


	//   ....[106]....
        /*0790*/ 	.word	0x00004860
        /*0794*/ 	.word	0x000000ff
        /*0798*/ 	.word	0x00000000
        /*079c*/ 	.short	0x010a
        /*079e*/ 	.byte	0x04
	.zero		1


	//   ....[107]....
        /*07a0*/ 	.word	0x000048f0
        /*07a4*/ 	.word	0x000000ff
        /*07a8*/ 	.word	0x00000000
        /*07ac*/ 	.short	0x010a
        /*07ae*/ 	.byte	0x05
	.zero		1


	//   ....[108]....
        /*07b0*/ 	.word	0x00004980
        /*07b4*/ 	.word	0x000000ff
        /*07b8*/ 	.word	0x00000000
        /*07bc*/ 	.short	0x010a
        /*07be*/ 	.byte	0x05
	.zero		1


	//   ....[109]....
        /*07c0*/ 	.word	0x00004a20
        /*07c4*/ 	.word	0x00000000
        /*07c8*/ 	.word	0x00000000
        /*07cc*/ 	.short	0x010a
        /*07ce*/ 	.byte	0xff
	.zero		1


	//   ....[110]....
        /*07d0*/ 	.word	0x00004a60
        /*07d4*/ 	.word	0x00000000
        /*07d8*/ 	.word	0x00000000
        /*07dc*/ 	.short	0x010a
        /*07de*/ 	.byte	0xff
	.zero		1


	//   ....[111]....
        /*07e0*/ 	.word	0x00004ad0
        /*07e4*/ 	.word	0x000000ff
        /*07e8*/ 	.word	0x00000000
        /*07ec*/ 	.short	0x0101
        /*07ee*/ 	.byte	0x04
	.zero		1


	//   ....[112]....
        /*07f0*/ 	.word	0x00004b10
        /*07f4*/ 	.word	0x000000ff
        /*07f8*/ 	.word	0x000001c0
        /*07fc*/ 	.short	0x010a
        /*07fe*/ 	.byte	0x1a
	.zero		1


	//   ....[113]....
        /*0800*/ 	.word	0x00004b60
        /*0804*/ 	.word	0x000000ff
        /*0808*/ 	.word	0x00000000
        /*080c*/ 	.short	0x0101
        /*080e*/ 	.byte	0x04
	.zero		1


	//   ....[114]....
        /*0810*/ 	.word	0x00005020
        /*0814*/ 	.word	0x00000003
        /*0818*/ 	.word	0x00000140
        /*081c*/ 	.short	0x010a
        /*081e*/ 	.byte	0xff
	.zero		1


	//   ....[115]....
        /*0820*/ 	.word	0x00005190
        /*0824*/ 	.word	0x00000000
        /*0828*/ 	.word	0x00000000
        /*082c*/ 	.short	0x0101
        /*082e*/ 	.byte	0xff
	.zero		1


	//   ....[116]....
        /*0830*/ 	.word	0x00005650
        /*0834*/ 	.word	0x000000ff
        /*0838*/ 	.word	0x00000138
        /*083c*/ 	.short	0x010a
        /*083e*/ 	.byte	0x11
	.zero		1


	//   ....[117]....
        /*0840*/ 	.word	0x000057e0
        /*0844*/ 	.word	0x000000ff
        /*0848*/ 	.word	0x00000128
        /*084c*/ 	.short	0x010a
        /*084e*/ 	.byte	0x11
	.zero		1


	//   ....[118]....
        /*0850*/ 	.word	0x000059f0
        /*0854*/ 	.word	0x000000ff
        /*0858*/ 	.word	0x00000120
        /*085c*/ 	.short	0x010b
        /*085e*/ 	.byte	0x11
	.zero		1


	//   ....[119]....
        /*0860*/ 	.word	0x00005a00
        /*0864*/ 	.word	0x000000ff
        /*0868*/ 	.word	0x00000000
        /*086c*/ 	.short	0x0101
        /*086e*/ 	.byte	0x22
	.zero		1


	//   ....[120]....
        /*0870*/ 	.word	0x00005a40
        /*0874*/ 	.word	0x00000000
        /*0878*/ 	.word	0x00000128
        /*087c*/ 	.short	0x010a
        /*087e*/ 	.byte	0xff
	.zero		1


	//   ....[121]....
        /*0880*/ 	.word	0x00005db0
        /*0884*/ 	.word	0x00000003
        /*0888*/ 	.word	0x00000140
        /*088c*/ 	.short	0x010a
        /*088e*/ 	.byte	0xff
	.zero		1


	//   ....[122]....
        /*0890*/ 	.word	0x00005f30
        /*0894*/ 	.word	0x00000000
        /*0898*/ 	.word	0x00000000
        /*089c*/ 	.short	0x0101
        /*089e*/ 	.byte	0xff
	.zero		1


	//   ....[123]....
        /*08a0*/ 	.word	0x00006990
        /*08a4*/ 	.word	0x000000ff
        /*08a8*/ 	.word	0x00000120
        /*08ac*/ 	.short	0x010a
        /*08ae*/ 	.byte	0x2c
	.zero		1


	//   ....[124]....
        /*08b0*/ 	.word	0x000069a0
        /*08b4*/ 	.word	0x00000052
        /*08b8*/ 	.word	0x00000160
        /*08bc*/ 	.short	0x010a
        /*08be*/ 	.byte	0xff
	.zero		1


	//   ....[125]....
        /*08c0*/ 	.word	0x00006af0
        /*08c4*/ 	.word	0x000000ff
        /*08c8*/ 	.word	0x00000120
        /*08cc*/ 	.short	0x010a
        /*08ce*/ 	.byte	0x2c
	.zero		1


	//   ....[126]....
        /*08d0*/ 	.word	0x00006be0
        /*08d4*/ 	.word	0x000000ff
        /*08d8*/ 	.word	0x00000000
        /*08dc*/ 	.short	0x0101
        /*08de*/ 	.byte	0x04
	.zero		1


	//   ....[127]....
        /*08e0*/ 	.word	0x00006c40
        /*08e4*/ 	.word	0x00000052
        /*08e8*/ 	.word	0x00000160
        /*08ec*/ 	.short	0x010a
        /*08ee*/ 	.byte	0xff
	.zero		1


	//   ....[128]....
        /*08f0*/ 	.word	0x00007020
        /*08f4*/ 	.word	0x00000052
        /*08f8*/ 	.word	0x00000000
        /*08fc*/ 	.short	0x0101
        /*08fe*/ 	.byte	0xff
	.zero		1


	//   ....[129]....
        /*0900*/ 	.word	0x00007870
        /*0904*/ 	.word	0x00000000
        /*0908*/ 	.word	0x000001b0
        /*090c*/ 	.short	0x010a
        /*090e*/ 	.byte	0xff
	.zero		1


	//   ....[130]....
        /*0910*/ 	.word	0x000078d0
        /*0914*/ 	.word	0x00000000
        /*0918*/ 	.word	0x00000090
        /*091c*/ 	.short	0x010a
        /*091e*/ 	.byte	0xff
	.zero		1


	//   ....[131]....
        /*0920*/ 	.word	0x00007930
        /*0924*/ 	.word	0x00000000
        /*0928*/ 	.word	0x00000090
        /*092c*/ 	.short	0x010a
        /*092e*/ 	.byte	0xff
	.zero		1


	//   ....[132]....
        /*0930*/ 	.word	0x00007980
        /*0934*/ 	.word	0x00000003
        /*0938*/ 	.word	0x00000140
        /*093c*/ 	.short	0x010a
        /*093e*/ 	.byte	0xff
	.zero		1


	//   ....[133]....
        /*0940*/ 	.word	0x000079e0
        /*0944*/ 	.word	0x00000000
        /*0948*/ 	.word	0x00000000
        /*094c*/ 	.short	0x010a
        /*094e*/ 	.byte	0xff
	.zero		1


	//   ....[134]....
        /*0950*/ 	.word	0x00007a40
        /*0954*/ 	.word	0x00000000
        /*0958*/ 	.word	0x00000000
        /*095c*/ 	.short	0x010a
        /*095e*/ 	.byte	0xff
	.zero		1


	//   ....[135]....
        /*0960*/ 	.word	0x00007aa0
        /*0964*/ 	.word	0x00000000
        /*0968*/ 	.word	0x00000000
        /*096c*/ 	.short	0x010a
        /*096e*/ 	.byte	0xff
	.zero		1


	//   ....[136]....
        /*0970*/ 	.word	0x00007b00
        /*0974*/ 	.word	0x00000000
        /*0978*/ 	.word	0x00000000
        /*097c*/ 	.short	0x010a
        /*097e*/ 	.byte	0xff
	.zero		1


	//   ....[137]....
        /*0980*/ 	.word	0x00007b60
        /*0984*/ 	.word	0x00000000
        /*0988*/ 	.word	0x00000000
        /*098c*/ 	.short	0x010a
        /*098e*/ 	.byte	0xff
	.zero		1


	//   ....[138]....
        /*0990*/ 	.word	0x00007bc0
        /*0994*/ 	.word	0x00000000
        /*0998*/ 	.word	0x00000000
        /*099c*/ 	.short	0x010a
        /*099e*/ 	.byte	0xff
	.zero		1


	//   ....[139]....
        /*09a0*/ 	.word	0x00007c20
        /*09a4*/ 	.word	0x00000000
        /*09a8*/ 	.word	0x00000000
        /*09ac*/ 	.short	0x010a
        /*09ae*/ 	.byte	0xff
	.zero		1


	//   ....[140]....
        /*09b0*/ 	.word	0x00007c80
        /*09b4*/ 	.word	0x00000000
        /*09b8*/ 	.word	0x00000000
        /*09bc*/ 	.short	0x010a
        /*09be*/ 	.byte	0xff
	.zero		1


	//   ....[141]....
        /*09c0*/ 	.word	0x00007ce0
        /*09c4*/ 	.word	0x00000000
        /*09c8*/ 	.word	0x00000000
        /*09cc*/ 	.short	0x010a
        /*09ce*/ 	.byte	0xff
	.zero		1


	//   ....[142]....
        /*09d0*/ 	.word	0x00007d40
        /*09d4*/ 	.word	0x00000000
        /*09d8*/ 	.word	0x00000000
        /*09dc*/ 	.short	0x010a
        /*09de*/ 	.byte	0xff
	.zero		1


	//   ....[143]....
        /*09e0*/ 	.word	0x00007da0
        /*09e4*/ 	.word	0x00000000
        /*09e8*/ 	.word	0x00000000
        /*09ec*/ 	.short	0x010a
        /*09ee*/ 	.byte	0xff
	.zero		1


	//   ....[144]....
        /*09f0*/ 	.word	0x00007e00
        /*09f4*/ 	.word	0x00000000
        /*09f8*/ 	.word	0x00000000
        /*09fc*/ 	.short	0x010a
        /*09fe*/ 	.byte	0xff
	.zero		1


	//   ....[145]....
        /*0a00*/ 	.word	0x00007e60
        /*0a04*/ 	.word	0x00000000
        /*0a08*/ 	.word	0x00000000
        /*0a0c*/ 	.short	0x010a
        /*0a0e*/ 	.byte	0xff
	.zero		1


	//   ....[146]....
        /*0a10*/ 	.word	0x00007ec0
        /*0a14*/ 	.word	0x00000000
        /*0a18*/ 	.word	0x00000000
        /*0a1c*/ 	.short	0x010a
        /*0a1e*/ 	.byte	0xff
	.zero		1


	//   ....[147]....
        /*0a20*/ 	.word	0x00007f20
        /*0a24*/ 	.word	0x00000000
        /*0a28*/ 	.word	0x00000000
        /*0a2c*/ 	.short	0x010a
        /*0a2e*/ 	.byte	0xff
	.zero		1


	//   ....[148]....
        /*0a30*/ 	.word	0x00007f80
        /*0a34*/ 	.word	0x00000000
        /*0a38*/ 	.word	0x00000000
        /*0a3c*/ 	.short	0x010a
        /*0a3e*/ 	.byte	0xff
	.zero		1


	//   ....[149]....
        /*0a40*/ 	.word	0x00007fe0
        /*0a44*/ 	.word	0x00000000
        /*0a48*/ 	.word	0x00000000
        /*0a4c*/ 	.short	0x010a
        /*0a4e*/ 	.byte	0xff
	.zero		1


	//   ....[150]....
        /*0a50*/ 	.word	0x00008030
        /*0a54*/ 	.word	0x00000002
        /*0a58*/ 	.word	0x000001a0
        /*0a5c*/ 	.short	0x010a
        /*0a5e*/ 	.byte	0xff
	.zero		1


	//   ....[151]....
        /*0a60*/ 	.word	0x00008090
        /*0a64*/ 	.word	0x00000002
        /*0a68*/ 	.word	0x00000150
        /*0a6c*/ 	.short	0x010a
        /*0a6e*/ 	.byte	0xff
	.zero		1


	//   ....[152]....
        /*0a70*/ 	.word	0x000080e0
        /*0a74*/ 	.word	0x00000002
        /*0a78*/ 	.word	0x00000140
        /*0a7c*/ 	.short	0x010a
        /*0a7e*/ 	.byte	0xff
	.zero		1


	//   ....[153]....
        /*0a80*/ 	.word	0x00008140
        /*0a84*/ 	.word	0x00000000
        /*0a88*/ 	.word	0x00000150
        /*0a8c*/ 	.short	0x010a
        /*0a8e*/ 	.byte	0xff
	.zero		1


	//   ....[154]....
        /*0a90*/ 	.word	0x000081a0
        /*0a94*/ 	.word	0x00000005
        /*0a98*/ 	.word	0x00000008
        /*0a9c*/ 	.short	0x010a
        /*0a9e*/ 	.byte	0xff
	.zero		1


	//   ....[155]....
        /*0aa0*/ 	.word	0x00008290
        /*0aa4*/ 	.word	0x00000000
        /*0aa8*/ 	.word	0x00000008
        /*0aac*/ 	.short	0x010a
        /*0aae*/ 	.byte	0xff
	.zero		1


	//   ....[156]....
        /*0ab0*/ 	.word	0x000082e0
        /*0ab4*/ 	.word	0x00000000
        /*0ab8*/ 	.word	0x00000140
        /*0abc*/ 	.short	0x010a
        /*0abe*/ 	.byte	0xff
	.zero		1


	//   ....[157]....
        /*0ac0*/ 	.word	0x00008340
        /*0ac4*/ 	.word	0x00000000
        /*0ac8*/ 	.word	0x00000180
        /*0acc*/ 	.short	0x010a
        /*0ace*/ 	.byte	0xff
	.zero		1


	//   ....[158]....
        /*0ad0*/ 	.word	0x000083a0
        /*0ad4*/ 	.word	0x00000000
        /*0ad8*/ 	.word	0x00000000
        /*0adc*/ 	.short	0x010a
        /*0ade*/ 	.byte	0xff
	.zero		1


	//   ....[159]....
        /*0ae0*/ 	.word	0x00008400
        /*0ae4*/ 	.word	0x00000000
        /*0ae8*/ 	.word	0x00000000
        /*0aec*/ 	.short	0x010a
        /*0aee*/ 	.byte	0xff
	.zero		1


	//   ....[160]....
        /*0af0*/ 	.word	0x00008460
        /*0af4*/ 	.word	0x00000000
        /*0af8*/ 	.word	0x00000000
        /*0afc*/ 	.short	0x010a
        /*0afe*/ 	.byte	0xff
	.zero		1


	//   ....[161]....
        /*0b00*/ 	.word	0x000084c0
        /*0b04*/ 	.word	0x00000000
        /*0b08*/ 	.word	0x00000000
        /*0b0c*/ 	.short	0x010a
        /*0b0e*/ 	.byte	0xff
	.zero		1


	//   ....[162]....
        /*0b10*/ 	.word	0x00008520
        /*0b14*/ 	.word	0x00000000
        /*0b18*/ 	.word	0x000001c0
        /*0b1c*/ 	.short	0x010a
        /*0b1e*/ 	.byte	0xff
	.zero		1


	//   ....[163]....
        /*0b20*/ 	.word	0x00008570
        /*0b24*/ 	.word	0x00000003
        /*0b28*/ 	.word	0x00000140
        /*0b2c*/ 	.short	0x010a
        /*0b2e*/ 	.byte	0xff
	.zero		1


	//   ....[164]....
        /*0b30*/ 	.word	0x000085d0
        /*0b34*/ 	.word	0x00000000
        /*0b38*/ 	.word	0x00000138
        /*0b3c*/ 	.short	0x010a
        /*0b3e*/ 	.byte	0xff
	.zero		1


	//   ....[165]....
        /*0b40*/ 	.word	0x00008630
        /*0b44*/ 	.word	0x00000000
        /*0b48*/ 	.word	0x00000128
        /*0b4c*/ 	.short	0x010a
        /*0b4e*/ 	.byte	0xff
	.zero		1


	//   ....[166]....
        /*0b50*/ 	.word	0x00008680
        /*0b54*/ 	.word	0x00000003
        /*0b58*/ 	.word	0x00000140
        /*0b5c*/ 	.short	0x010a
        /*0b5e*/ 	.byte	0xff
	.zero		1


	//   ....[167]....
        /*0b60*/ 	.word	0x000086e0
        /*0b64*/ 	.word	0x00000000
        /*0b68*/ 	.word	0x00000120
        /*0b6c*/ 	.short	0x010a
        /*0b6e*/ 	.byte	0xff
	.zero		1


	//   ....[168]....
        /*0b70*/ 	.word	0x00008730
        /*0b74*/ 	.word	0x00000052
        /*0b78*/ 	.word	0x00000160
        /*0b7c*/ 	.short	0x010a
        /*0b7e*/ 	.byte	0xff
	.zero		1


	//----- nvinfo : EIATTR_NUM_MBARRIERS
	.align		4
.L_47:
        /*0b80*/ 	.byte	0x03, 0x38
        /*0b82*/ 	.short	0x0039


	//----- nvinfo : EIATTR_EXIT_INSTR_OFFSETS
	.align		4
        /*0b84*/ 	.byte	0x04, 0x1c
        /*0b86*/ 	.short	(.L_49 - .L_48)


	//   ....[0]....
.L_48:
        /*0b88*/ 	.word	0x00003490


	//   ....[1]....
        /*0b8c*/ 	.word	0x000039a0


	//   ....[2]....
        /*0b90*/ 	.word	0x00003a00


	//   ....[3]....
        /*0b94*/ 	.word	0x00004d90


	//   ....[4]....
        /*0b98*/ 	.word	0x00005a70


	//   ....[5]....
        /*0b9c*/ 	.word	0x00005ab0


	//   ....[6]....
        /*0ba0*/ 	.word	0x00007860


	//----- nvinfo : EIATTR_MAX_THREADS
	.align		4
.L_49:
        /*0ba4*/ 	.byte	0x04, 0x05
        /*0ba6*/ 	.short	(.L_51 - .L_50)
.L_50:
        /*0ba8*/ 	.word	0x00000100
        /*0bac*/ 	.word	0x00000001
        /*0bb0*/ 	.word	0x00000001


	//----- nvinfo : EIATTR_CRS_STACK_SIZE
	.align		4
.L_51:
        /*0bb4*/ 	.byte	0x04, 0x1e
        /*0bb6*/ 	.short	(.L_53 - .L_52)
.L_52:
        /*0bb8*/ 	.word	0x00000000


	//----- nvinfo : EIATTR_CBANK_PARAM_SIZE
	.align		4
.L_53:
        /*0bbc*/ 	.byte	0x03, 0x19
        /*0bbe*/ 	.short	0x0800


	//----- nvinfo : EIATTR_PARAM_CBANK
	.align		4
        /*0bc0*/ 	.byte	0x04, 0x0a
        /*0bc2*/ 	.short	(.L_55 - .L_54)
	.align		4
.L_54:
        /*0bc4*/ 	.word	index@(.nv.constant0._ZN7cutlass13device_kernelINS_4gemm6kernel13GemmUniversalIN4cute5tupleIJiiiiEEENS1_10collective13CollectiveMmaINS1_35MainloopSm100TmaUmmaWarpSpecializedILi18ELi2ELi4ENS5_IJNS4_1CILi4EEENSA_ILi1EEESC_EEEEENS5_IJNSA_ILi128EEENSA_ILi64EEESF_EEENS_12float_e4m3_tENS5_IJlSC_lEEESI_SJ_NS4_8TiledMMAINS4_8MMA_AtomIJNS4_10MMA_TraitsINS4_25SM100_MMA_F8F6F4_2x1SM_SSEJSI_SI_fSF_SG_NS4_17integral_constantINS4_4UMMA5MajorELSQ_0EEESR_NSO_INSP_7ScaleInELSS_0EEEST_EEEEEENS4_6LayoutINS5_IJSC_SC_SC_EEENS5_IJNSA_ILi0EEESY_SY_EEEEENS5_IJNS4_10UnderscoreES11_S11_EEEEENS4_18SM100_TMA_2SM_LOADENS4_14ComposedLayoutINS4_7SwizzleILi3ELi4ELi3EEENS4_18smem_ptr_flag_bitsILi8EEENSW_INS5_IJNSA_ILi8EEESF_EEENS5_IJSF_SC_EEEEEEEvNS4_8identityENS4_28SM100_TMA_2SM_LOAD_MULTICASTES1E_vS1F_EENS_8epilogue10collective18CollectiveEpilogueINS1I_23Sm100TmaWarpSpecializedILi1ELi1ELi32ELb0ELb0EEEJNS5_IJSG_SG_SF_EEENS5_IJNSW_ISG_SC_EES1O_EEESI_SJ_SI_SJ_NS1I_6fusion15FusionCallbacksIS1M_NS1Q_17LinearCombinationISI_fSI_fLNS_15FloatRoundStyleE2EEES1N_S1P_JEEENS4_5SM1004TMEM4LOAD26SM100_TMEM_LOAD_32dp32b32xENS4_13SM90_TMA_LOADENS15_INS16_ILi2ELi4ELi3EEES19_NSW_INS5_IJS1A_SG_EEENS5_IJSG_SC_EEEEEEENS4_39AutoVectorizingCopyWithAssumedAlignmentILi128EEENS4_14SM90_TMA_STOREES25_S27_S27_EEEvvEEEEvNT_6ParamsE)
        /*0bc8*/ 	.short	0x0380
        /*0bca*/ 	.short	0x0800


	//----- nvinfo : EIATTR_SW_WAR
	.align		4
.L_55:
        /*0bcc*/ 	.byte	0x04, 0x36
        /*0bce*/ 	.short	(.L_57 - .L_56)
.L_56:
        /*0bd0*/ 	.word	0x00000008
.L_57:


//--------------------- .nv.callgraph             --------------------------
	.section	.nv.callgraph,"",@"SHT_CUDA_CALLGRAPH"
	.align	4
	.sectionentsize	8
	.align		4
        /*0000*/ 	.word	0x00000000
	.align		4
        /*0004*/ 	.word	0xffffffff
	.align		4
        /*0008*/ 	.word	index@(_ZN7cutlass13device_kernelINS_4gemm6kernel13GemmUniversalIN4cute5tupleIJiiiiEEENS1_10collective13CollectiveMmaINS1_35MainloopSm100TmaUmmaWarpSpecializedILi18ELi2ELi4ENS5_IJNS4_1CILi4EEENSA_ILi1EEESC_EEEEENS5_IJNSA_ILi128EEENSA_ILi64EEESF_EEENS_12float_e4m3_tENS5_IJlSC_lEEESI_SJ_NS4_8TiledMMAINS4_8MMA_AtomIJNS4_10MMA_TraitsINS4_25SM100_MMA_F8F6F4_2x1SM_SSEJSI_SI_fSF_SG_NS4_17integral_constantINS4_4UMMA5MajorELSQ_0EEESR_NSO_INSP_7ScaleInELSS_0EEEST_EEEEEENS4_6LayoutINS5_IJSC_SC_SC_EEENS5_IJNSA_ILi0EEESY_SY_EEEEENS5_IJNS4_10UnderscoreES11_S11_EEEEENS4_18SM100_TMA_2SM_LOADENS4_14ComposedLayoutINS4_7SwizzleILi3ELi4ELi3EEENS4_18smem_ptr_flag_bitsILi8EEENSW_INS5_IJNSA_ILi8EEESF_EEENS5_IJSF_SC_EEEEEEEvNS4_8identityENS4_28SM100_TMA_2SM_LOAD_MULTICASTES1E_vS1F_EENS_8epilogue10collective18CollectiveEpilogueINS1I_23Sm100TmaWarpSpecializedILi1ELi1ELi32ELb0ELb0EEEJNS5_IJSG_SG_SF_EEENS5_IJNSW_ISG_SC_EES1O_EEESI_SJ_SI_SJ_NS1I_6fusion15FusionCallbacksIS1M_NS1Q_17LinearCombinationISI_fSI_fLNS_15FloatRoundStyleE2EEES1N_S1P_JEEENS4_5SM1004TMEM4LOAD26SM100_TMEM_LOAD_32dp32b32xENS4_13SM90_TMA_LOADENS15_INS16_ILi2ELi4ELi3EEES19_NSW_INS5_IJS1A_SG_EEENS5_IJSG_SC_EEEEEEENS4_39AutoVectorizingCopyWithAssumedAlignmentILi128EEENS4_14SM90_TMA_STOREES25_S27_S27_EEEvvEEEEvNT_6ParamsE)
	.align		4
        /*000c*/ 	.word	index@(__assertfail)
	.align		4
        /*0010*/ 	.word	0x00000000
	.align		4
        /*0014*/ 	.word	0xfffffffe
	.align		4
        /*0018*/ 	.word	0x00000000
	.align		4
        /*001c*/ 	.word	0xfffffffd
	.align		4
        /*0020*/ 	.word	0x00000000
	.align		4
        /*0024*/ 	.word	0xfffffffc


//--------------------- .nv.constant4             --------------------------
	.section	.nv.constant4,"a",@progbits
	.align	8
	.align		8
.nv.constant4:
        /*0000*/ 	.dword	__assertfail
	.align		8
        /*0008*/ 	.dword	__unnamed_1
	.align		8
        /*0010*/ 	.dword	__unnamed_2
	.align		8
        /*0018*/ 	.dword	_ZN40_INTERNAL_f8be85c5_4_k_cu_5d651050_180314cuda3std3__45__cpo5beginE
	.align		8
        /*0020*/ 	.dword	_ZN40_INTERNAL_f8be85c5_4_k_cu_5d651050_180314cuda3std3__45__cpo3endE
	.align		8
        /*0028*/ 	.dword	_ZN40_INTERNAL_f8be85c5_4_k_cu_5d651050_180314cuda3std3__45__cpo6cbeginE
	.align		8
        /*0030*/ 	.dword	_ZN40_INTERNAL_f8be85c5_4_k_cu_5d651050_180314cuda3std3__45__cpo4cendE
	.align		8
        /*0038*/ 	.dword	_ZN40_INTERNAL_f8be85c5_4_k_cu_5d651050_180314cuda3std3__442_GLOBAL__N__f8be85c5_4_k_cu_5d651050_180316ignoreE
	.align		8
        /*0040*/ 	.dword	_ZN40_INTERNAL_f8be85c5_4_k_cu_5d651050_180314cuda3std3__419piecewise_constructE
	.align		8
        /*0048*/ 	.dword	_ZN40_INTERNAL_f8be85c5_4_k_cu_5d651050_180314cuda3std3__48in_placeE
	.align		8
        /*0050*/ 	.dword	_ZN40_INTERNAL_f8be85c5_4_k_cu_5d651050_180314cuda3std6ranges3__45__cpo4swapE
	.align		8
        /*0058*/ 	.dword	_ZN40_INTERNAL_f8be85c5_4_k_cu_5d651050_180314cuda3std6ranges3__45__cpo9iter_moveE
	.align		8
        /*0060*/ 	.dword	_ZN40_INTERNAL_f8be85c5_4_k_cu_5d651050_180314cute7productE
	.align		8
        /*0068*/ 	.dword	_ZN40_INTERNAL_f8be85c5_4_k_cu_5d651050_180314cute1_E
	.align		8
        /*0070*/ 	.dword	$str$25
	.align		8
        /*0078*/ 	.dword	$str$26
	.align		8
        /*0080*/ 	.dword	$str$27
	.align		8
        /*0088*/ 	.dword	$str$28


//--------------------- .text._ZN7cutlass13device_kernelINS_4gemm6kernel13GemmUniversalIN4cute5tupleIJiiiiEEENS1_10collective13CollectiveMmaINS1_35MainloopSm100TmaUmmaWarpSpecializedILi18ELi2ELi4ENS5_IJNS4_1CILi4EEENSA_ILi1EEESC_EEEEENS5_IJNSA_ILi128EEENSA_ILi64EEESF_EEENS_12float_e4m3_tENS5_IJlSC_lEEESI_SJ_NS4_8TiledMMAINS4_8MMA_AtomIJNS4_10MMA_TraitsINS4_25SM100_MMA_F8F6F4_2x1SM_SSEJSI_SI_fSF_SG_NS4_17integral_constantINS4_4UMMA5MajorELSQ_0EEESR_NSO_INSP_7ScaleInELSS_0EEEST_EEEEEENS4_6LayoutINS5_IJSC_SC_SC_EEENS5_IJNSA_ILi0EEESY_SY_EEEEENS5_IJNS4_10UnderscoreES11_S11_EEEEENS4_18SM100_TMA_2SM_LOADENS4_14ComposedLayoutINS4_7SwizzleILi3ELi4ELi3EEENS4_18smem_ptr_flag_bitsILi8EEENSW_INS5_IJNSA_ILi8EEESF_EEENS5_IJSF_SC_EEEEEEEvNS4_8identityENS4_28SM100_TMA_2SM_LOAD_MULTICASTES1E_vS1F_EENS_8epilogue10collective18CollectiveEpilogueINS1I_23Sm100TmaWarpSpecializedILi1ELi1ELi32ELb0ELb0EEEJNS5_IJSG_SG_SF_EEENS5_IJNSW_ISG_SC_EES1O_EEESI_SJ_SI_SJ_NS1I_6fusion15FusionCallbacksIS1M_NS1Q_17LinearCombinationISI_fSI_fLNS_15FloatRoundStyleE2EEES1N_S1P_JEEENS4_5SM1004TMEM4LOAD26SM100_TMEM_LOAD_32dp32b32xENS4_13SM90_TMA_LOADENS15_INS16_ILi2ELi4ELi3EEES19_NSW_INS5_IJS1A_SG_EEENS5_IJSG_SC_EEEEEEENS4_39AutoVectorizingCopyWithAssumedAlignmentILi128EEENS4_14SM90_TMA_STOREES25_S27_S27_EEEvvEEEEvNT_6ParamsE --------------------------
	.section	.text._ZN7cutlass13device_kernelINS_4gemm6kernel13GemmUniversalIN4cute5tupleIJiiiiEEENS1_10collective13CollectiveMmaINS1_35MainloopSm100TmaUmmaWarpSpecializedILi18ELi2ELi4ENS5_IJNS4_1CILi4EEENSA_ILi1EEESC_EEEEENS5_IJNSA_ILi128EEENSA_ILi64EEESF_EEENS_12float_e4m3_tENS5_IJlSC_lEEESI_SJ_NS4_8TiledMMAINS4_8MMA_AtomIJNS4_10MMA_TraitsINS4_25SM100_MMA_F8F6F4_2x1SM_SSEJSI_SI_fSF_SG_NS4_17integral_constantINS4_4UMMA5MajorELSQ_0EEESR_NSO_INSP_7ScaleInELSS_0EEEST_EEEEEENS4_6LayoutINS5_IJSC_SC_SC_EEENS5_IJNSA_ILi0EEESY_SY_EEEEENS5_IJNS4_10UnderscoreES11_S11_EEEEENS4_18SM100_TMA_2SM_LOADENS4_14ComposedLayoutINS4_7SwizzleILi3ELi4ELi3EEENS4_18smem_ptr_flag_bitsILi8EEENSW_INS5_IJNSA_ILi8EEESF_EEENS5_IJSF_SC_EEEEEEEvNS4_8identityENS4_28SM100_TMA_2SM_LOAD_MULTICASTES1E_vS1F_EENS_8epilogue10collective18CollectiveEpilogueINS1I_23Sm100TmaWarpSpecializedILi1ELi1ELi32ELb0ELb0EEEJNS5_IJSG_SG_SF_EEENS5_IJNSW_ISG_SC_EES1O_EEESI_SJ_SI_SJ_NS1I_6fusion15FusionCallbacksIS1M_NS1Q_17LinearCombinationISI_fSI_fLNS_15FloatRoundStyleE2EEES1N_S1P_JEEENS4_5SM1004TMEM4LOAD26SM100_TMEM_LOAD_32dp32b32xENS4_13SM90_TMA_LOADENS15_INS16_ILi2ELi4ELi3EEES19_NSW_INS5_IJS1A_SG_EEENS5_IJSG_SC_EEEEEEENS4_39AutoVectorizingCopyWithAssumedAlignmentILi128EEENS4_14SM90_TMA_STOREES25_S27_S27_EEEvvEEEEvNT_6ParamsE,"ax",@progbits
	.align	128
.text._ZN7cutlass13device_kernelINS_4gemm6kernel13GemmUniversalIN4cute5tupleIJiiiiEEENS1_10collective13CollectiveMmaINS1_35MainloopSm100TmaUmmaWarpSpecializedILi18ELi2ELi4ENS5_IJNS4_1CILi4EEENSA_ILi1EEESC_EEEEENS5_IJNSA_ILi128EEENSA_ILi64EEESF_EEENS_12float_e4m3_tENS5_IJlSC_lEEESI_SJ_NS4_8TiledMMAINS4_8MMA_AtomIJNS4_10MMA_TraitsINS4_25SM100_MMA_F8F6F4_2x1SM_SSEJSI_SI_fSF_SG_NS4_17integral_constantINS4_4UMMA5MajorELSQ_0EEESR_NSO_INSP_7ScaleInELSS_0EEEST_EEEEEENS4_6LayoutINS5_IJSC_SC_SC_EEENS5_IJNSA_ILi0EEESY_SY_EEEEENS5_IJNS4_10UnderscoreES11_S11_EEEEENS4_18SM100_TMA_2SM_LOADENS4_14ComposedLayoutINS4_7SwizzleILi3ELi4ELi3EEENS4_18smem_ptr_flag_bitsILi8EEENSW_INS5_IJNSA_ILi8EEESF_EEENS5_IJSF_SC_EEEEEEEvNS4_8identityENS4_28SM100_TMA_2SM_LOAD_MULTICASTES1E_vS1F_EENS_8epilogue10collective18CollectiveEpilogueINS1I_23Sm100TmaWarpSpecializedILi1ELi1ELi32ELb0ELb0EEEJNS5_IJSG_SG_SF_EEENS5_IJNSW_ISG_SC_EES1O_EEESI_SJ_SI_SJ_NS1I_6fusion15FusionCallbacksIS1M_NS1Q_17LinearCombinationISI_fSI_fLNS_15FloatRoundStyleE2EEES1N_S1P_JEEENS4_5SM1004TMEM4LOAD26SM100_TMEM_LOAD_32dp32b32xENS4_13SM90_TMA_LOADENS15_INS16_ILi2ELi4ELi3EEES19_NSW_INS5_IJS1A_SG_EEENS5_IJSG_SC_EEEEEEENS4_39AutoVectorizingCopyWithAssumedAlignmentILi128EEENS4_14SM90_TMA_STOREES25_S27_S27_EEEvvEEEEvNT_6ParamsE:
        .type           _ZN7cutlass13device_kernelINS_4gemm6kernel13GemmUniversalIN4cute5tupleIJiiiiEEENS1_10collective13CollectiveMmaINS1_35MainloopSm100TmaUmmaWarpSpecializedILi18ELi2ELi4ENS5_IJNS4_1CILi4EEENSA_ILi1EEESC_EEEEENS5_IJNSA_ILi128EEENSA_ILi64EEESF_EEENS_12float_e4m3_tENS5_IJlSC_lEEESI_SJ_NS4_8TiledMMAINS4_8MMA_AtomIJNS4_10MMA_TraitsINS4_25SM100_MMA_F8F6F4_2x1SM_SSEJSI_SI_fSF_SG_NS4_17integral_constantINS4_4UMMA5MajorELSQ_0EEESR_NSO_INSP_7ScaleInELSS_0EEEST_EEEEEENS4_6LayoutINS5_IJSC_SC_SC_EEENS5_IJNSA_ILi0EEESY_SY_EEEEENS5_IJNS4_10UnderscoreES11_S11_EEEEENS4_18SM100_TMA_2SM_LOADENS4_14ComposedLayoutINS4_7SwizzleILi3ELi4ELi3EEENS4_18smem_ptr_flag_bitsILi8EEENSW_INS5_IJNSA_ILi8EEESF_EEENS5_IJSF_SC_EEEEEEEvNS4_8identityENS4_28SM100_TMA_2SM_LOAD_MULTICASTES1E_vS1F_EENS_8epilogue10collective18CollectiveEpilogueINS1I_23Sm100TmaWarpSpecializedILi1ELi1ELi32ELb0ELb0EEEJNS5_IJSG_SG_SF_EEENS5_IJNSW_ISG_SC_EES1O_EEESI_SJ_SI_SJ_NS1I_6fusion15FusionCallbacksIS1M_NS1Q_17LinearCombinationISI_fSI_fLNS_15FloatRoundStyleE2EEES1N_S1P_JEEENS4_5SM1004TMEM4LOAD26SM100_TMEM_LOAD_32dp32b32xENS4_13SM90_TMA_LOADENS15_INS16_ILi2ELi4ELi3EEES19_NSW_INS5_IJS1A_SG_EEENS5_IJSG_SC_EEEEEEENS4_39AutoVectorizingCopyWithAssumedAlignmentILi128EEENS4_14SM90_TMA_STOREES25_S27_S27_EEEvvEEEEvNT_6ParamsE,@function
        .size           _ZN7cutlass13device_kernelINS_4gemm6kernel13GemmUniversalIN4cute5tupleIJiiiiEEENS1_10collective13CollectiveMmaINS1_35MainloopSm100TmaUmmaWarpSpecializedILi18ELi2ELi4ENS5_IJNS4_1CILi4EEENSA_ILi1EEESC_EEEEENS5_IJNSA_ILi128EEENSA_ILi64EEESF_EEENS_12float_e4m3_tENS5_IJlSC_lEEESI_SJ_NS4_8TiledMMAINS4_8MMA_AtomIJNS4_10MMA_TraitsINS4_25SM100_MMA_F8F6F4_2x1SM_SSEJSI_SI_fSF_SG_NS4_17integral_constantINS4_4UMMA5MajorELSQ_0EEESR_NSO_INSP_7ScaleInELSS_0EEEST_EEEEEENS4_6LayoutINS5_IJSC_SC_SC_EEENS5_IJNSA_ILi0EEESY_SY_EEEEENS5_IJNS4_10UnderscoreES11_S11_EEEEENS4_18SM100_TMA_2SM_LOADENS4_14ComposedLayoutINS4_7SwizzleILi3ELi4ELi3EEENS4_18smem_ptr_flag_bitsILi8EEENSW_INS5_IJNSA_ILi8EEESF_EEENS5_IJSF_SC_EEEEEEEvNS4_8identityENS4_28SM100_TMA_2SM_LOAD_MULTICASTES1E_vS1F_EENS_8epilogue10collective18CollectiveEpilogueINS1I_23Sm100TmaWarpSpecializedILi1ELi1ELi32ELb0ELb0EEEJNS5_IJSG_SG_SF_EEENS5_IJNSW_ISG_SC_EES1O_EEESI_SJ_SI_SJ_NS1I_6fusion15FusionCallbacksIS1M_NS1Q_17LinearCombinationISI_fSI_fLNS_15FloatRoundStyleE2EEES1N_S1P_JEEENS4_5SM1004TMEM4LOAD26SM100_TMEM_LOAD_32dp32b32xENS4_13SM90_TMA_LOADENS15_INS16_ILi2ELi4ELi3EEES19_NSW_INS5_IJS1A_SG_EEENS5_IJSG_SC_EEEEEEENS4_39AutoVectorizingCopyWithAssumedAlignmentILi128EEENS4_14SM90_TMA_STOREES25_S27_S27_EEEvvEEEEvNT_6ParamsE,(.L_x_192 - _ZN7cutlass13device_kernelINS_4gemm6kernel13GemmUniversalIN4cute5tupleIJiiiiEEENS1_10collective13CollectiveMmaINS1_35MainloopSm100TmaUmmaWarpSpecializedILi18ELi2ELi4ENS5_IJNS4_1CILi4EEENSA_ILi1EEESC_EEEEENS5_IJNSA_ILi128EEENSA_ILi64EEESF_EEENS_12float_e4m3_tENS5_IJlSC_lEEESI_SJ_NS4_8TiledMMAINS4_8MMA_AtomIJNS4_10MMA_TraitsINS4_25SM100_MMA_F8F6F4_2x1SM_SSEJSI_SI_fSF_SG_NS4_17integral_constantINS4_4UMMA5MajorELSQ_0EEESR_NSO_INSP_7ScaleInELSS_0EEEST_EEEEEENS4_6LayoutINS5_IJSC_SC_SC_EEENS5_IJNSA_ILi0EEESY_SY_EEEEENS5_IJNS4_10UnderscoreES11_S11_EEEEENS4_18SM100_TMA_2SM_LOADENS4_14ComposedLayoutINS4_7SwizzleILi3ELi4ELi3EEENS4_18smem_ptr_flag_bitsILi8EEENSW_INS5_IJNSA_ILi8EEESF_EEENS5_IJSF_SC_EEEEEEEvNS4_8identityENS4_28SM100_TMA_2SM_LOAD_MULTICASTES1E_vS1F_EENS_8epilogue10collective18CollectiveEpilogueINS1I_23Sm100TmaWarpSpecializedILi1ELi1ELi32ELb0ELb0EEEJNS5_IJSG_SG_SF_EEENS5_IJNSW_ISG_SC_EES1O_EEESI_SJ_SI_SJ_NS1I_6fusion15FusionCallbacksIS1M_NS1Q_17LinearCombinationISI_fSI_fLNS_15FloatRoundStyleE2EEES1N_S1P_JEEENS4_5SM1004TMEM4LOAD26SM100_TMEM_LOAD_32dp32b32xENS4_13SM90_TMA_LOADENS15_INS16_ILi2ELi4ELi3EEES19_NSW_INS5_IJS1A_SG_EEENS5_IJSG_SC_EEEEEEENS4_39AutoVectorizingCopyWithAssumedAlignmentILi128EEENS4_14SM90_TMA_STOREES25_S27_S27_EEEvvEEEEvNT_6ParamsE)
        .other          _ZN7cutlass13device_kernelINS_4gemm6kernel13GemmUniversalIN4cute5tupleIJiiiiEEENS1_10collective13CollectiveMmaINS1_35MainloopSm100TmaUmmaWarpSpecializedILi18ELi2ELi4ENS5_IJNS4_1CILi4EEENSA_ILi1EEESC_EEEEENS5_IJNSA_ILi128EEENSA_ILi64EEESF_EEENS_12float_e4m3_tENS5_IJlSC_lEEESI_SJ_NS4_8TiledMMAINS4_8MMA_AtomIJNS4_10MMA_TraitsINS4_25SM100_MMA_F8F6F4_2x1SM_SSEJSI_SI_fSF_SG_NS4_17integral_constantINS4_4UMMA5MajorELSQ_0EEESR_NSO_INSP_7ScaleInELSS_0EEEST_EEEEEENS4_6LayoutINS5_IJSC_SC_SC_EEENS5_IJNSA_ILi0EEESY_SY_EEEEENS5_IJNS4_10UnderscoreES11_S11_EEEEENS4_18SM100_TMA_2SM_LOADENS4_14ComposedLayoutINS4_7SwizzleILi3ELi4ELi3EEENS4_18smem_ptr_flag_bitsILi8EEENSW_INS5_IJNSA_ILi8EEESF_EEENS5_IJSF_SC_EEEEEEEvNS4_8identityENS4_28SM100_TMA_2SM_LOAD_MULTICASTES1E_vS1F_EENS_8epilogue10collective18CollectiveEpilogueINS1I_23Sm100TmaWarpSpecializedILi1ELi1ELi32ELb0ELb0EEEJNS5_IJSG_SG_SF_EEENS5_IJNSW_ISG_SC_EES1O_EEESI_SJ_SI_SJ_NS1I_6fusion15FusionCallbacksIS1M_NS1Q_17LinearCombinationISI_fSI_fLNS_15FloatRoundStyleE2EEES1N_S1P_JEEENS4_5SM1004TMEM4LOAD26SM100_TMEM_LOAD_32dp32b32xENS4_13SM90_TMA_LOADENS15_INS16_ILi2ELi4ELi3EEES19_NSW_INS5_IJS1A_SG_EEENS5_IJSG_SC_EEEEEEENS4_39AutoVectorizingCopyWithAssumedAlignmentILi128EEENS4_14SM90_TMA_STOREES25_S27_S27_EEEvvEEEEvNT_6ParamsE,@"STO_CUDA_ENTRY STV_DEFAULT"
_ZN7cutlass13device_kernelINS_4gemm6kernel13GemmUniversalIN4cute5tupleIJiiiiEEENS1_10collective13CollectiveMmaINS1_35MainloopSm100TmaUmmaWarpSpecializedILi18ELi2ELi4ENS5_IJNS4_1CILi4EEENSA_ILi1EEESC_EEEEENS5_IJNSA_ILi128EEENSA_ILi64EEESF_EEENS_12float_e4m3_tENS5_IJlSC_lEEESI_SJ_NS4_8TiledMMAINS4_8MMA_AtomIJNS4_10MMA_TraitsINS4_25SM100_MMA_F8F6F4_2x1SM_SSEJSI_SI_fSF_SG_NS4_17integral_constantINS4_4UMMA5MajorELSQ_0EEESR_NSO_INSP_7ScaleInELSS_0EEEST_EEEEEENS4_6LayoutINS5_IJSC_SC_SC_EEENS5_IJNSA_ILi0EEESY_SY_EEEEENS5_IJNS4_10UnderscoreES11_S11_EEEEENS4_18SM100_TMA_2SM_LOADENS4_14ComposedLayoutINS4_7SwizzleILi3ELi4ELi3EEENS4_18smem_ptr_flag_bitsILi8EEENSW_INS5_IJNSA_ILi8EEESF_EEENS5_IJSF_SC_EEEEEEEvNS4_8identityENS4_28SM100_TMA_2SM_LOAD_MULTICASTES1E_vS1F_EENS_8epilogue10collective18CollectiveEpilogueINS1I_23Sm100TmaWarpSpecializedILi1ELi1ELi32ELb0ELb0EEEJNS5_IJSG_SG_SF_EEENS5_IJNSW_ISG_SC_EES1O_EEESI_SJ_SI_SJ_NS1I_6fusion15FusionCallbacksIS1M_NS1Q_17LinearCombinationISI_fSI_fLNS_15FloatRoundStyleE2EEES1N_S1P_JEEENS4_5SM1004TMEM4LOAD26SM100_TMEM_LOAD_32dp32b32xENS4_13SM90_TMA_LOADENS15_INS16_ILi2ELi4ELi3EEES19_NSW_INS5_IJS1A_SG_EEENS5_IJSG_SC_EEEEEEENS4_39AutoVectorizingCopyWithAssumedAlignmentILi128EEENS4_14SM90_TMA_STOREES25_S27_S27_EEEvvEEEEvNT_6ParamsE:
[----:B------:R-:W1:Y:S01]  /*0000*/  LDC R1, c[0x0][0x37c] ;  /* 0x0000df00ff017b82 */ /* 0x000e620000000800 */
[----:B------:R-:W2:Y:S01]  /*0010*/  S2R R69, SR_TID.X ;  /* 0x0000000000457919 */ /* 0x000ea20000002100 */
[----:B------:R-:W3:Y:S06]  /*0020*/  LDCU.64 UR8, c[0x0][0x890] ;  /* 0x00011200ff0877ac */ /* 0x000eec0008000a00 */
[----:B------:R-:W4:Y:S01]  /*0030*/  S2UR UR4, SR_CgaCtaId ;  /* 0x00000000000479c3 */ /* 0x000f220000008800 */
[----:B------:R-:W-:Y:S02]  /*0040*/  PRMT R80, RZ, 0x7610, R80 ;  /* 0x00007610ff507816 */ /* 0x000fe40000000050 */
[----:B------:R-:W-:Y:S01]  /*0050*/  ELECT P1, URZ, PT ;  /* 0x0000000000ff782f */ /* 0x000fe20003820000 */
[----:B---3--:R-:W-:-:S04]  /*0060*/  UISETP.NE.U32.AND UP0, UPT, UR8, URZ, UPT ;  /* 0x000000ff0800728c */ /* 0x008fc8000bf05070 */
[----:B------:R-:W-:Y:S02]  /*0070*/  UISETP.NE.AND.EX UP0, UPT, UR9, URZ, UPT, UP0 ;  /* 0x000000ff0900728c */ /* 0x000fe4000bf05300 */
[----:B----4-:R-:W-:Y:S02]  /*0080*/  ULOP3.LUT UR48, UR4, 0x1, URZ, 0xc0, !UPT ;  /* 0x0000000104307892 */ /* 0x010fe4000f8ec0ff */
[----:B------:R-:W-:Y:S01]  /*0090*/  ULOP3.LUT UR47, UR4, 0x1, URZ, 0x3c, !UPT ;  /* 0x00000001042f7892 */ /* 0x000fe2000f8e3cff */
[----:B--2---:R-:W-:-:S05]  /*00a0*/  SHF.R.U32.HI R81, RZ, 0x5, R69 ;  /* 0x00000005ff517819 */ /* 0x004fca0000011645 */
[----:B------:R-:W2:Y:S02]  /*00b0*/  SHFL.IDX PT, R0, R81, RZ, 0x1f ;  /* 0x00001fff51007589 */ /* 0x000ea400000e0000 */
[----:B--2---:R-:W-:Y:S01]  /*00c0*/  R2UR UR13, R0 ;  /* 0x00000000000d72ca */ /* 0x004fe200000e0000 */
[----:B-1----:R-:W-:-:S14]  /*00d0*/  BRA.U UP0, `(.L_x_0) ;  /* 0x0000000100307547 */ /* 0x002fdc000b800000 */
[----:B------:R-:W1:Y:S02]  /*00e0*/  LDCU.64 UR4, c[0x0][0x888] ;  /* 0x00011100ff0477ac */ /* 0x000e640008000a00 */
[----:B-1----:R-:W-:-:S04]  /*00f0*/  UISETP.NE.U32.AND UP0, UPT, UR4, URZ, UPT ;  /* 0x000000ff0400728c */ /* 0x002fc8000bf05070 */
[----:B------:R-:W-:-:S09]  /*0100*/  UISETP.NE.AND.EX UP0, UPT, UR5, URZ, UPT, UP0 ;  /* 0x000000ff0500728c */ /* 0x000fd2000bf05300 */
[----:B------:R-:W-:Y:S05]  /*0110*/  BRA.U !UP0, `(.L_x_1) ;  /* 0x0000000108147547 */ /* 0x000fea000b800000 */
[----:B------:R-:W1:Y:S01]  /*0120*/  LDC.64 R2, c[0x0][0x888] ;  /* 0x00022200ff027b82 */ /* 0x000e620000000a00 */
[----:B------:R-:W1:Y:S02]  /*0130*/  LDCU.64 UR4, c[0x0][0x358] ;  /* 0x00006b00ff0477ac */ /* 0x000e640008000a00 */
[----:B-1----:R1:W5:Y:S01]  /*0140*/  LDG.E R39, desc[UR4][R2.64] ;  /* 0x0000000402277981 */ /* 0x002362000c1e1900 */
[----:B------:R-:W-:Y:S01]  /*0150*/  HFMA2 R80, -RZ, RZ, 0, 5.9604644775390625e-08 ;  /* 0x00000001ff507431 */ /* 0x000fe200000001ff */
[----:B------:R-:W-:Y:S05]  /*0160*/  BRA `(.L_x_0) ;  /* 0x00000000000c7947 */ /* 0x000fea0003800000 */
.L_x_1:
[----:B------:R-:W1:Y:S01]  /*0170*/  LDCU UR4, c[0x0][0x880] ;  /* 0x00011000ff0477ac */ /* 0x000e620008000800 */
[----:B------:R-:W-:Y:S01]  /*0180*/  HFMA2 R80, -RZ, RZ, 0, 5.9604644775390625e-08 ;  /* 0x00000001ff507431 */ /* 0x000fe200000001ff */
[----:B-1----:R-:W-:-:S07]  /*0190*/  MOV R39, UR4 ;  /* 0x0000000400277c02 */ /* 0x002fce0008000f00 */
.L_x_0:
[----:B------:R-:W2:Y:S02]  /*01a0*/  LDCU.64 UR4, c[0x0][0x8b0] ;  /* 0x00011600ff0477ac */ /* 0x000ea40008000a00 */
[----:B--2---:R-:W-:-:S04]  /*01b0*/  UISETP.NE.U32.AND UP0, UPT, UR4, URZ, UPT ;  /* 0x000000ff0400728c */ /* 0x004fc8000bf05070 */
[----:B------:R-:W-:-:S09]  /*01c0*/  UISETP.NE.AND.EX UP0, UPT, UR5, URZ, UPT, UP0 ;  /* 0x000000ff0500728c */ /* 0x000fd2000bf05300 */
[----:B------:R-:W-:Y:S05]  /*01d0*/  BRA.U UP0, `(.L_x_2) ;  /* 0x0000000100287547 */ /* 0x000fea000b800000 */
[----:B------:R-:W2:Y:S02]  /*01e0*/  LDCU.64 UR4, c[0x0][0x8a8] ;  /* 0x00011500ff0477ac */ /* 0x000ea40008000a00 */
[----:B--2---:R-:W-:-:S04]  /*01f0*/  UISETP.NE.U32.AND UP0, UPT, UR4, URZ, UPT ;  /* 0x000000ff0400728c */ /* 0x004fc8000bf05070 */
[----:B------:R-:W-:-:S09]  /*0200*/  UISETP.NE.AND.EX UP0, UPT, UR5, URZ, UPT, UP0 ;  /* 0x000000ff0500728c */ /* 0x000fd2000bf05300 */
[----:B------:R-:W-:Y:S05]  /*0210*/  BRA.U !UP0, `(.L_x_3) ;  /* 0x0000000108107547 */ /* 0x000fea000b800000 */
[----:B-1----:R-:W1:Y:S01]  /*0220*/  LDC.64 R2, c[0x0][0x8a8] ;  /* 0x00022a00ff027b82 */ /* 0x002e620000000a00 */
[----:B------:R-:W1:Y:S02]  /*0230*/  LDCU.64 UR4, c[0x0][0x358] ;  /* 0x00006b00ff0477ac */ /* 0x000e640008000a00 */
[----:B-1----:R2:W5:Y:S01]  /*0240*/  LDG.E R38, desc[UR4][R2.64] ;  /* 0x0000000402267981 */ /* 0x002562000c1e1900 */
[----:B------:R-:W-:Y:S05]  /*0250*/  BRA `(.L_x_2) ;  /* 0x0000000000087947 */ /* 0x000fea0003800000 */
.L_x_3:
[----:B------:R-:W2:Y:S02]  /*0260*/  LDCU UR4, c[0x0][0x8a0] ;  /* 0x00011400ff0477ac */ /* 0x000ea40008000800 */
[----:B--2---:R-:W-:Y:S02]  /*0270*/  MOV R38, UR4 ;  /* 0x0000000400267c02 */ /* 0x004fe40008000f00 */
.L_x_2:
[----:B------:R-:W-:Y:S01]  /*0280*/  IMAD.U32 R0, RZ, RZ, UR13 ;  /* 0x0000000dff007e24 */ /* 0x000fe2000f8e00ff */
[----:B------:R-:W-:Y:S04]  /*0290*/  BSSY.RECONVERGENT B0, `(.L_x_4) ;  /* 0x000000c000007945 */ /* 0x000fe80003800200 */
[C---:B------:R-:W-:Y:S02]  /*02a0*/  ISETP.NE.OR P2, PT, R0.reuse, 0x1, !P1 ;  /* 0x000000010000780c */ /* 0x040fe40004f45670 */
[----:B------:R-:W-:-:S11]  /*02b0*/  ISETP.NE.OR P0, PT, R0, 0x3, !P1 ;  /* 0x000000030000780c */ /* 0x000fd60004f05670 */
[----:B------:R-:W-:Y:S05]  /*02c0*/  @P2 BRA `(.L_x_5) ;  /* 0x0000000000202947 */ /* 0x000fea0003800000 */
[----:B------:R-:W3:Y:S02]  /*02d0*/  LDCU.64 UR4, c[0x0][0x348] ;  /* 0x00006900ff0477ac */ /* 0x000ee40008000a00 */
[----:B---3--:R-:W-:Y:S02]  /*02e0*/  UIADD3 UR6, UP1, UPT, UR4, 0x80, URZ ;  /* 0x0000008004067890 */ /* 0x008fe4000ff3e0ff */
[----:B------:R-:W-:Y:S02]  /*02f0*/  UIADD3 UR4, UP0, UPT, UR4, 0x180, URZ ;  /* 0x0000018004047890 */ /* 0x000fe4000ff1e0ff */
[----:B------:R-:W-:Y:S02]  /*0300*/  UIADD3.X UR7, UPT, UPT, URZ, UR5, URZ, UP1, !UPT ;  /* 0x00000005ff077290 */ /* 0x000fe40008ffe4ff */
[----:B------:R-:W-:-:S07]  /*0310*/  UIADD3.X UR5, UPT, UPT, URZ, UR5, URZ, UP0, !UPT ;  /* 0x00000005ff057290 */ /* 0x000fce00087fe4ff */
[----:B------:R3:W-:Y:S02]  /*0320*/  UTMACCTL.PF [UR6] ;  /* 0x00000000060079b9 */ /* 0x0007e40008040000 */
[----:B------:R3:W-:Y:S02]  /*0330*/  UTMACCTL.PF [UR4] ;  /* 0x00000000040079b9 */ /* 0x0007e40008040000 */
[----:B---3--:R-:W-:Y:S01]  /*0340*/  NOP ;  /* 0x0000000000007918 */ /* 0x008fe20000000000 */
.L_x_5:
[----:B------:R-:W-:Y:S05]  /*0350*/  BSYNC.RECONVERGENT B0 ;  /* 0x0000000000007941 */ /* 0x000fea0003800200 */
.L_x_4:
[----:B------:R-:W-:Y:S04]  /*0360*/  BSSY.RECONVERGENT B0, `(.L_x_6) ;  /* 0x000000a000007945 */ /* 0x000fe80003800200 */
        /* <DEDUP_REMOVED lines=9> */
.L_x_7:
[----:B------:R-:W-:Y:S05]  /*0400*/  BSYNC.RECONVERGENT B0 ;  /* 0x0000000000007941 */ /* 0x000fea0003800200 */
.L_x_6:
[----:B------:R-:W3:Y:S01]  /*0410*/  LDCU.64 UR4, c[0x0][0x888] ;  /* 0x00011100ff0477ac */ /* 0x000ee20008000a00 */
[----:B------:R-:W-:Y:S02]  /*0420*/  UISETP.EQ.U32.AND UP2, UPT, UR8, URZ, UPT ;  /* 0x000000ff0800728c */ /* 0x000fe4000bf42070 */
[----:B------:R-:W-:Y:S02]  /*0430*/  UPLOP3.LUT UP4, UPT, UPT, UPT, UPT, 0x80, 0x8 ;  /* 0x000000000008789c */ /* 0x000fe40003f8f070 */
[----:B---3--:R-:W-:-:S04]  /*0440*/  UISETP.NE.U32.AND UP0, UPT, UR4, URZ, UPT ;  /* 0x000000ff0400728c */ /* 0x008fc8000bf05070 */
[----:B------:R-:W-:-:S04]  /*0450*/  UISETP.NE.AND.EX UP1, UPT, UR5, URZ, UPT, UP0 ;  /* 0x000000ff0500728c */ /* 0x000fc8000bf25300 */
[----:B------:R-:W-:-:S04]  /*0460*/  UISETP.EQ.OR.EX UP3, UPT, UR9, URZ, !UP1, UP2 ;  /* 0x000000ff0900728c */ /* 0x000fc8000cf62720 */
[----:B------:R-:W-:-:S05]  /*0470*/  UP2UR UR60, UPR, URZ, 0x8 ;  /* 0x00000008ff3c7883 */ /* 0x000fca0008000000 */
[----:B------:R-:W-:Y:S07]  /*0480*/  BRA.U !UP3, `(.L_x_8) ;  /* 0x000000010b207547 */ /* 0x000fee000b800000 */
[----:B------:R-:W-:Y:S01]  /*0490*/  UISETP.NE.U32.AND UP2, UPT, UR8, URZ, UPT ;  /* 0x000000ff0800728c */ /* 0x000fe2000bf45070 */
[----:B-----5:R-:W-:Y:S01]  /*04a0*/  FSETP.NEU.AND P0, PT, R39, RZ, PT ;  /* 0x000000ff2700720b */ /* 0x020fe20003f0d000 */
[----:B------:R-:W-:Y:S02]  /*04b0*/  USEL UR4, URZ, 0xffffffff, UP1 ;  /* 0xffffffffff047887 */ /* 0x000fe40008800000 */
[----:B------:R-:W-:-:S10]  /*04c0*/  UISETP.NE.AND.EX UP2, UPT, UR9, URZ, UPT, UP2 ;  /* 0x000000ff0900728c */ /* 0x000fd4000bf45320 */
[----:B------:R-:W-:Y:S01]  /*04d0*/  VOTEU.ANY UP0, P0 ;  /* 0x0000000000ff7886 */ /* 0x000fe20000000100 */
[----:B------:R-:W-:-:S04]  /*04e0*/  @!UP2 USEL UR4, URZ, 0xffffffff, UP0 ;  /* 0xffffffffff04a887 */ /* 0x000fc80008000000 */
[----:B------:R-:W-:-:S04]  /*04f0*/  ULOP3.LUT UR4, UR4, 0x1, URZ, 0xc0, !UPT ;  /* 0x0000000104047892 */ /* 0x000fc8000f8ec0ff */
[----:B------:R-:W-:-:S11]  /*0500*/  UISETP.NE.U32.AND UP4, UPT, UR4, 0x1, UPT ;  /* 0x000000010400788c */ /* 0x000fd6000bf85070 */
.L_x_8:
[----:B------:R-:W3:Y:S01]  /*0510*/  SHFL.IDX PT, R0, R81, RZ, 0x1f ;  /* 0x00001fff51007589 */ /* 0x000ee200000e0000 */
[----:B------:R-:W-:-:S04]  /*0520*/  UISETP.NE.AND UP0, UPT, UR13, 0x2, UPT ;  /* 0x000000020d00788c */ /* 0x000fc8000bf05270 */
[----:B------:R-:W-:Y:S02]  /*0530*/  UISETP.EQ.AND UP2, UPT, UR48, URZ, !UP0 ;  /* 0x000000ff3000728c */ /* 0x000fe4000c742270 */
[----:B------:R-:W-:-:S04]  /*0540*/  USEL UR43, URZ, 0x1, UP0 ;  /* 0x00000001ff2b7887 */ /* 0x000fc80008000000 */
[----:B------:R-:W-:Y:S02]  /*0550*/  PLOP3.LUT P3, PT, P1, PT, UP2, 0x80, 0x8 ;  /* 0x000000000008781c */ /* 0x000fe40000f6f028 */
[----:B---3--:R-:W-:-:S13]  /*0560*/  ISETP.NE.AND P0, PT, R0, RZ, PT ;  /* 0x000000ff0000720c */ /* 0x008fda0003f05270 */
[----:B------:R-:W-:Y:S05]  /*0570*/  @P0 BRA `(.L_x_9) ;  /* 0x0000000000d40947 */ /* 0x000fea0003800000 */
[----:B------:R-:W-:Y:S01]  /*0580*/  ELECT P0, URZ, PT ;  /* 0x0000000000ff782f */ /* 0x000fe20003800000 */
[----:B------:R-:W-:-:S12]  /*0590*/  BSSY.RECONVERGENT B0, `(.L_x_9) ;  /* 0x0000033000007945 */ /* 0x000fd80003800200 */
[----:B------:R-:W-:Y:S05]  /*05a0*/  @!P0 BRA `(.L_x_10) ;  /* 0x0000000000c48947 */ /* 0x000fea0003800000 */
[----:B------:R-:W3:Y:S01]  /*05b0*/  S2UR UR5, SR_CgaCtaId ;  /* 0x00000000000579c3 */ /* 0x000ee20000008800 */
[----:B------:R-:W-:Y:S01]  /*05c0*/  UMOV UR4, 0x400 ;  /* 0x0000040000047882 */ /* 0x000fe20000000000 */
[----:B------:R-:W-:Y:S01]  /*05d0*/  UMOV UR8, 0x1 ;  /* 0x0000000100087882 */ /* 0x000fe20000000000 */
[----:B------:R-:W-:Y:S01]  /*05e0*/  UMOV UR6, 0x2 ;  /* 0x0000000200067882 */ /* 0x000fe20000000000 */
[----:B------:R-:W-:-:S04]  /*05f0*/  UIADD3 UR8, UPT, UPT, -UR8, 0x100000, URZ ;  /* 0x0010000008087890 */ /* 0x000fc8000fffe1ff */
[----:B------:R-:W-:Y:S02]  /*0600*/  USHF.L.U32 UR9, UR8, 0xb, URZ ;  /* 0x0000000b08097899 */ /* 0x000fe400080006ff */
[----:B------:R-:W-:Y:S02]  /*0610*/  USHF.L.U32 UR8, UR8, 0x1, URZ ;  /* 0x0000000108087899 */ /* 0x000fe400080006ff */
[----:B------:R-:W-:-:S04]  /*0620*/  UIADD3 UR6, UPT, UPT, -UR6, 0x100000, URZ ;  /* 0x0010000006067890 */ /* 0x000fc8000fffe1ff */
[----:B------:R-:W-:Y:S02]  /*0630*/  USHF.L.U32 UR7, UR6, 0xb, URZ ;  /* 0x0000000b06077899 */ /* 0x000fe400080006ff */
[----:B------:R-:W-:Y:S02]  /*0640*/  USHF.L.U32 UR6, UR6, 0x1, URZ ;  /* 0x0000000106067899 */ /* 0x000fe400080006ff */
[----:B---3--:R-:W-:Y:S01]  /*0650*/  ULEA UR4, UR5, UR4, 0x18 ;  /* 0x0000000405047291 */ /* 0x008fe2000f8ec0ff */
[----:B------:R-:W3:Y:S11]  /*0660*/  FENCE.VIEW.ASYNC.S ;  /* 0x00000000000073c6 */ /* 0x000ef60000000000 */
[----:B---3--:R3:W4:Y:S01]  /*0670*/  SYNCS.EXCH.64 URZ, [UR4], UR8 ;  /* 0x0000000804ff75b2 */ /* 0x0087220008000100 */
[----:B------:R3:W1:Y:S01]  /*0680*/  SYNCS.EXCH.64 URZ, [UR4+0x90], UR6 ;  /* 0x0000900604ff75b2 */ /* 0x0006620008000100 */
        /* <DEDUP_REMOVED lines=33> */
[----:B------:R3:W1:Y:S02]  /*08a0*/  SYNCS.EXCH.64 URZ, [UR4+0x118], UR6 ;  /* 0x0001180604ff75b2 */ /* 0x0006640008000100 */
[----:B---34-:R-:W-:Y:S01]  /*08b0*/  NOP ;  /* 0x0000000000007918 */ /* 0x018fe20000000000 */
.L_x_10:
[----:B------:R-:W-:Y:S05]  /*08c0*/  BSYNC.RECONVERGENT B0 ;  /* 0x0000000000007941 */ /* 0x000fea0003800200 */
.L_x_9:
[----:B------:R-:W3:Y:S01]  /*08d0*/  SHFL.IDX PT, R0, R81, RZ, 0x1f ;  /* 0x00001fff51007589 */ /* 0x000ee200000e0000 */
[----:B------:R-:W-:Y:S01]  /*08e0*/  NOP ;  /* 0x0000000000007918 */ /* 0x000fe20000000000 */
[----:B---3--:R-:W-:-:S13]  /*08f0*/  ISETP.NE.AND P0, PT, R0, 0x1, PT ;  /* 0x000000010000780c */ /* 0x008fda0003f05270 */
[----:B------:R-:W-:Y:S05]  /*0900*/  @P0 BRA `(.L_x_11) ;  /* 0x0000000000400947 */ /* 0x000fea0003800000 */
        /* <DEDUP_REMOVED lines=9> */
[----:B------:R-:W-:Y:S01]  /*09a0*/  USHF.L.U32 UR6, UR6, 0x1, URZ ;  /* 0x0000000106067899 */ /* 0x000fe200080006ff */
[----:B------:R-:W-:Y:S01]  /*09b0*/  ELECT P0, URZ, PT ;  /* 0x0000000000ff782f */ /* 0x000fe20003800000 */
[----:B---3--:R-:W-:Y:S01]  /*09c0*/  ULEA UR4, UR5, UR4, 0x18 ;  /* 0x0000000405047291 */ /* 0x008fe2000f8ec0ff */
[----:B------:R-:W3:Y:S11]  /*09d0*/  FENCE.VIEW.ASYNC.S ;  /* 0x00000000000073c6 */ /* 0x000ef60000000000 */
[----:B---3--:R3:W4:Y:S01]  /*09e0*/  SYNCS.EXCH.64 URZ, [UR4+0x120], UR8 ;  /* 0x0001200804ff75b2 */ /* 0x0087220008000100 */
[----:B------:R3:W1:Y:S01]  /*09f0*/  SYNCS.EXCH.64 URZ, [UR4+0x128], UR6 ;  /* 0x0001280604ff75b2 */ /* 0x0006620008000100 */
[----:B------:R-:W-:Y:S01]  /*0a00*/  NOP ;  /* 0x0000000000007918 */ /* 0x000fe20000000000 */
.L_x_11:
[----:B------:R-:W2:Y:S01]  /*0a10*/  SHFL.IDX PT, R0, R81, RZ, 0x1f ;  /* 0x00001fff51007589 */ /* 0x000ea200000e0000 */
[----:B------:R-:W-:Y:S01]  /*0a20*/  NOP ;  /* 0x0000000000007918 */ /* 0x000fe20000000000 */
[----:B--2---:R-:W-:-:S13]  /*0a30*/  ISETP.NE.AND P0, PT, R0, 0x3, PT ;  /* 0x000000030000780c */ /* 0x004fda0003f05270 */
[----:B------:R-:W-:Y:S05]  /*0a40*/  @P0 BRA `(.L_x_12) ;  /* 0x0000000000300947 */ /* 0x000fea0003800000 */
[----:B------:R-:W2:Y:S01]  /*0a50*/  S2UR UR5, SR_CgaCtaId ;  /* 0x00000000000579c3 */ /* 0x000ea20000008800 */
[----:B---3--:R-:W-:Y:S01]  /*0a60*/  UMOV UR6, 0x400 ;  /* 0x0000040000067882 */ /* 0x008fe20000000000 */
[----:B------:R-:W-:Y:S01]  /*0a70*/  UMOV UR4, 0x20 ;  /* 0x0000002000047882 */ /* 0x000fe20000000000 */
[----:B------:R-:W-:Y:S01]  /*0a80*/  ELECT P0, URZ, PT ;  /* 0x0000000000ff782f */ /* 0x000fe20003800000 */
[----:B--2---:R-:W-:Y:S02]  /*0a90*/  ULEA UR6, UR5, UR6, 0x18 ;  /* 0x0000000605067291 */ /* 0x004fe4000f8ec0ff */
[----:B------:R-:W-:-:S04]  /*0aa0*/  UIADD3 UR4, UPT, UPT, -UR4, 0x100000, URZ ;  /* 0x0010000004047890 */ /* 0x000fc8000fffe1ff */
[----:B------:R-:W-:Y:S02]  /*0ab0*/  USHF.L.U32 UR5, UR4, 0xb, URZ ;  /* 0x0000000b04057899 */ /* 0x000fe400080006ff */
[----:B------:R-:W-:Y:S01]  /*0ac0*/  USHF.L.U32 UR4, UR4, 0x1, URZ ;  /* 0x0000000104047899 */ /* 0x000fe200080006ff */
[----:B------:R-:W2:Y:S11]  /*0ad0*/  FENCE.VIEW.ASYNC.S ;  /* 0x00000000000073c6 */ /* 0x000eb60000000000 */
[----:B--2---:R2:W3:Y:S01]  /*0ae0*/  SYNCS.EXCH.64 URZ, [UR6+0x130], UR4 ;  /* 0x0001300406ff75b2 */ /* 0x0044e20008000100 */
[----:B------:R2:W1:Y:S01]  /*0af0*/  SYNCS.EXCH.64 URZ, [UR6+0x138], UR4 ;  /* 0x0001380406ff75b2 */ /* 0x0004620008000100 */
[----:B------:R-:W-:Y:S01]  /*0b00*/  NOP ;  /* 0x0000000000007918 */ /* 0x000fe20000000000 */
.L_x_12:
[----:B------:R-:W4:Y:S01]  /*0b10*/  SHFL.IDX PT, R0, R81, RZ, 0x1f ;  /* 0x00001fff51007589 */ /* 0x000f2200000e0000 */
[----:B------:R-:W-:Y:S01]  /*0b20*/  NOP ;  /* 0x0000000000007918 */ /* 0x000fe20000000000 */
[----:B----4-:R-:W-:-:S13]  /*0b30*/  ISETP.NE.AND P0, PT, R0, 0x4, PT ;  /* 0x000000040000780c */ /* 0x010fda0003f05270 */
[----:B------:R-:W-:Y:S05]  /*0b40*/  @P0 BRA `(.L_x_13) ;  /* 0x00000000004c0947 */ /* 0x000fea0003800000 */
[----:B--2---:R-:W2:Y:S01]  /*0b50*/  S2UR UR5, SR_CgaCtaId ;  /* 0x00000000000579c3 */ /* 0x004ea20000008800 */
[----:B---3--:R-:W-:Y:S01]  /*0b60*/  UMOV UR4, 0x3a0 ;  /* 0x000003a000047882 */ /* 0x008fe20000000000 */
[----:B------:R-:W-:Y:S01]  /*0b70*/  UMOV UR6, 0x400 ;  /* 0x0000040000067882 */ /* 0x000fe20000000000 */
[----:B------:R-:W-:Y:S01]  /*0b80*/  USEL UR4, UR4, 0x320, UP4 ;  /* 0x0000032004047887 */ /* 0x000fe2000a000000 */
[----:B------:R-:W-:Y:S01]  /*0b90*/  UMOV UR8, 0x1 ;  /* 0x0000000100087882 */ /* 0x000fe20000000000 */
[----:B------:R-:W-:Y:S01]  /*0ba0*/  ELECT P0, URZ, PT ;  /* 0x0000000000ff782f */ /* 0x000fe20003800000 */
[----:B------:R-:W-:-:S04]  /*0bb0*/  UIADD3 UR8, UPT, UPT, -UR8, 0x100000, URZ ;  /* 0x0010000008087890 */ /* 0x000fc8000fffe1ff */
[----:B------:R-:W-:Y:S02]  /*0bc0*/  USHF.L.U32 UR9, UR8, 0xb, URZ ;  /* 0x0000000b08097899 */ /* 0x000fe400080006ff */
[----:B------:R-:W-:Y:S02]  /*0bd0*/  USHF.L.U32 UR8, UR8, 0x1, URZ ;  /* 0x0000000108087899 */ /* 0x000fe400080006ff */
[----:B--2---:R-:W-:Y:S02]  /*0be0*/  ULEA UR6, UR5, UR6, 0x18 ;  /* 0x0000000605067291 */ /* 0x004fe4000f8ec0ff */
[----:B------:R-:W-:-:S04]  /*0bf0*/  UIADD3 UR4, UPT, UPT, -UR4, 0x100000, URZ ;  /* 0x0010000004047890 */ /* 0x000fc8000fffe1ff */
[----:B------:R-:W-:Y:S02]  /*0c00*/  USHF.L.U32 UR5, UR4, 0xb, URZ ;  /* 0x0000000b04057899 */ /* 0x000fe400080006ff */
[----:B------:R-:W-:Y:S01]  /*0c10*/  USHF.L.U32 UR4, UR4, 0x1, URZ ;  /* 0x0000000104047899 */ /* 0x000fe200080006ff */
[----:B------:R-:W2:Y:S03]  /*0c20*/  FENCE.VIEW.ASYNC.S ;  /* 0x00000000000073c6 */ /* 0x000ea60000000000 */
[----:B--2---:R4:W2:Y:S08]  /*0c30*/  SYNCS.EXCH.64 URZ, [UR6+0x140], UR8 ;  /* 0x0001400806ff75b2 */ /* 0x0048b00008000100 */
[----:B------:R4:W3:Y:S01]  /*0c40*/  SYNCS.EXCH.64 URZ, [UR6+0x150], UR4 ;  /* 0x0001500406ff75b2 */ /* 0x0008e20008000100 */
[----:B------:R4:W1:Y:S01]  /*0c50*/  SYNCS.EXCH.64 URZ, [UR6+0x148], UR8 ;  /* 0x0001480806ff75b2 */ /* 0x0008620008000100 */
[----:B------:R4:W1:Y:S02]  /*0c60*/  SYNCS.EXCH.64 URZ, [UR6+0x158], UR4 ;  /* 0x0001580406ff75b2 */ /* 0x0008640008000100 */
[----:B----4-:R-:W-:Y:S01]  /*0c70*/  NOP ;  /* 0x0000000000007918 */ /* 0x010fe20000000000 */
.L_x_13:
[----:B------:R-:W4:Y:S01]  /*0c80*/  SHFL.IDX PT, R0, R81, RZ, 0x1f ;  /* 0x00001fff51007589 */ /* 0x000f2200000e0000 */
[----:B------:R-:W-:Y:S01]  /*0c90*/  NOP ;  /* 0x0000000000007918 */ /* 0x000fe20000000000 */
[----:B----4-:R-:W-:-:S13]  /*0ca0*/  ISETP.NE.AND P0, PT, R0, 0x5, PT ;  /* 0x000000050000780c */ /* 0x010fda0003f05270 */
[----:B------:R-:W-:Y:S05]  /*0cb0*/  @P0 BRA `(.L_x_14) ;  /* 0x0000000000580947 */ /* 0x000fea0003800000 */
[----:B--2---:R-:W2:Y:S01]  /*0cc0*/  S2UR UR5, SR_CgaCtaId ;  /* 0x00000000000579c3 */ /* 0x004ea20000008800 */
[----:B---3--:R-:W-:Y:S01]  /*0cd0*/  UMOV UR4, 0x400 ;  /* 0x0000040000047882 */ /* 0x008fe20000000000 */
        /* <DEDUP_REMOVED lines=9> */
[----:B--2---:R-:W-:Y:S01]  /*0d70*/  ULEA UR4, UR5, UR4, 0x18 ;  /* 0x0000000405047291 */ /* 0x004fe2000f8ec0ff */
[----:B------:R-:W2:Y:S11]  /*0d80*/  FENCE.VIEW.ASYNC.S ;  /* 0x00000000000073c6 */ /* 0x000eb60000000000 */
[----:B--2---:R4:W2:Y:S01]  /*0d90*/  SYNCS.EXCH.64 URZ, [UR4+0x160], UR6 ;  /* 0x0001600604ff75b2 */ /* 0x0048a20008000100 */
[----:B------:R4:W3:Y:S01]  /*0da0*/  SYNCS.EXCH.64 URZ, [UR4+0x180], UR8 ;  /* 0x0001800804ff75b2 */ /* 0x0008e20008000100 */
[----:B------:R4:W1:Y:S01]  /*0db0*/  SYNCS.EXCH.64 URZ, [UR4+0x168], UR6 ;  /* 0x0001680604ff75b2 */ /* 0x0008620008000100 */
[----:B------:R4:W1:Y:S01]  /*0dc0*/  SYNCS.EXCH.64 URZ, [UR4+0x188], UR8 ;  /* 0x0001880804ff75b2 */ /* 0x0008620008000100 */
[----:B------:R4:W1:Y:S01]  /*0dd0*/  SYNCS.EXCH.64 URZ, [UR4+0x170], UR6 ;  /* 0x0001700604ff75b2 */ /* 0x0008620008000100 */
[----:B------:R4:W1:Y:S01]  /*0de0*/  SYNCS.EXCH.64 URZ, [UR4+0x190], UR8 ;  /* 0x0001900804ff75b2 */ /* 0x0008620008000100 */
[----:B------:R4:W1:Y:S01]  /*0df0*/  SYNCS.EXCH.64 URZ, [UR4+0x178], UR6 ;  /* 0x0001780604ff75b2 */ /* 0x0008620008000100 */
[----:B------:R4:W1:Y:S02]  /*0e00*/  SYNCS.EXCH.64 URZ, [UR4+0x198], UR8 ;  /* 0x0001980804ff75b2 */ /* 0x0008640008000100 */
[----:B----4-:R-:W-:Y:S01]  /*0e10*/  NOP ;  /* 0x0000000000007918 */ /* 0x010fe20000000000 */
.L_x_14:
[----:B------:R-:W4:Y:S01]  /*0e20*/  SHFL.IDX PT, R0, R81, RZ, 0x1f ;  /* 0x00001fff51007589 */ /* 0x000f2200000e0000 */
[----:B------:R-:W-:Y:S01]  /*0e30*/  ISETP.NE.OR P1, PT, RZ, UR13, !P1 ;  /* 0x0000000dff007c0c */ /* 0x000fe2000cf25670 */
[----:B------:R-:W-:Y:S01]  /*0e40*/  NOP ;  /* 0x0000000000007918 */ /* 0x000fe20000000000 */
[----:B----4-:R-:W-:-:S13]  /*0e50*/  ISETP.NE.AND P0, PT, R0, 0x3, PT ;  /* 0x000000030000780c */ /* 0x010fda0003f05270 */
[----:B------:R-:W-:Y:S05]  /*0e60*/  @P0 BRA `(.L_x_15) ;  /* 0x0000000000380947 */ /* 0x000fea0003800000 */
[----:B--2---:R-:W2:Y:S01]  /*0e70*/  S2UR UR5, SR_CgaCtaId ;  /* 0x00000000000579c3 */ /* 0x004ea20000008800 */
[----:B---3--:R-:W-:Y:S01]  /*0e80*/  UMOV UR4, 0x400 ;  /* 0x0000040000047882 */ /* 0x008fe20000000000 */
[----:B------:R-:W-:Y:S01]  /*0e90*/  UMOV UR6, 0x20 ;  /* 0x0000002000067882 */ /* 0x000fe20000000000 */
[----:B------:R-:W-:Y:S01]  /*0ea0*/  ELECT P0, URZ, PT ;  /* 0x0000000000ff782f */ /* 0x000fe20003800000 */
[----:B------:R-:W-:-:S04]  /*0eb0*/  UIADD3 UR6, UPT, UPT, -UR6, 0x100000, URZ ;  /* 0x0010000006067890 */ /* 0x000fc8000fffe1ff */
[----:B------:R-:W-:Y:S02]  /*0ec0*/  USHF.L.U32 UR7, UR6, 0xb, URZ ;  /* 0x0000000b06077899 */ /* 0x000fe400080006ff */
[----:B------:R-:W-:Y:S02]  /*0ed0*/  USHF.L.U32 UR6, UR6, 0x1, URZ ;  /* 0x0000000106067899 */ /* 0x000fe400080006ff */
[----:B--2---:R-:W-:Y:S01]  /*0ee0*/  ULEA UR4, UR5, UR4, 0x18 ;  /* 0x0000000405047291 */ /* 0x004fe2000f8ec0ff */
[----:B------:R-:W2:Y:S11]  /*0ef0*/  FENCE.VIEW.ASYNC.S ;  /* 0x00000000000073c6 */ /* 0x000eb60000000000 */
[----:B--2---:R4:W2:Y:S01]  /*0f00*/  SYNCS.EXCH.64 URZ, [UR4+0x1a0], UR6 ;  /* 0x0001a00604ff75b2 */ /* 0x0048a20008000100 */
[----:B------:R4:W3:Y:S01]  /*0f10*/  SYNCS.EXCH.64 URZ, [UR4+0x1b0], UR6 ;  /* 0x0001b00604ff75b2 */ /* 0x0008e20008000100 */
[----:B------:R4:W1:Y:S01]  /*0f20*/  SYNCS.EXCH.64 URZ, [UR4+0x1a8], UR6 ;  /* 0x0001a80604ff75b2 */ /* 0x0008620008000100 */
[----:B------:R4:W1:Y:S02]  /*0f30*/  SYNCS.EXCH.64 URZ, [UR4+0x1b8], UR6 ;  /* 0x0001b80604ff75b2 */ /* 0x0008640008000100 */
[----:B----4-:R-:W-:Y:S01]  /*0f40*/  NOP ;  /* 0x0000000000007918 */ /* 0x010fe20000000000 */
.L_x_15:
[----:B---3--:R-:W3:Y:S01]  /*0f50*/  S2UR UR7, SR_CgaCtaId ;  /* 0x00000000000779c3 */ /* 0x008ee20000008800 */
[----:B------:R-:W-:Y:S01]  /*0f60*/  VOTEU.ALL UP0, P1 ;  /* 0x0000000000ff7886 */ /* 0x000fe20000800000 */
[----:B--2---:R-:W-:Y:S01]  /*0f70*/  UMOV UR4, 0x20 ;  /* 0x0000002000047882 */ /* 0x004fe20000000000 */
[----:B------:R-:W-:Y:S01]  /*0f80*/  NOP ;  /* 0x0000000000007918 */ /* 0x000fe20000000000 */
[----:B------:R-:W-:Y:S01]  /*0f90*/  LOP3.LUT R0, R69, 0x1f, RZ, 0xc0, !PT ;  /* 0x0000001f45007812 */ /* 0x000fe200078ec0ff */
[----:B------:R-:W-:Y:S01]  /*0fa0*/  UISETP.NE.AND UP5, UPT, UR13, URZ, UPT ;  /* 0x000000ff0d00728c */ /* 0x000fe2000bfa5270 */
[----:B------:R-:W-:Y:S01]  /*0fb0*/  @!UP0 UMOV UR6, 0x400 ;  /* 0x0000040000068882 */ /* 0x000fe20000000000 */
[----:B------:R-:W-:-:S04]  /*0fc0*/  @!UP0 UIADD3 UR4, UPT, UPT, -UR4, 0x100000, URZ ;  /* 0x0010000004048890 */ /* 0x000fc8000fffe1ff */
[----:B------:R-:W-:Y:S02]  /*0fd0*/  @!UP0 USHF.L.U32 UR5, UR4, 0xb, URZ ;  /* 0x0000000b04058899 */ /* 0x000fe400080006ff */
[----:B------:R-:W-:Y:S02]  /*0fe0*/  @!UP0 USHF.L.U32 UR4, UR4, 0x1, URZ ;  /* 0x0000000104048899 */ /* 0x000fe400080006ff */
[----:B---3--:R-:W-:Y:S01]  /*0ff0*/  @!UP0 ULEA UR6, UR7, UR6, 0x18 ;  /* 0x0000000607068291 */ /* 0x008fe2000f8ec0ff */
[----:B------:R-:W2:Y:S01]  /*1000*/  LDCU UR7, c[0x0][0x36c] ;  /* 0x00006d80ff0777ac */ /* 0x000ea20008000800 */
[----:B------:R-:W-:Y:S01]  /*1010*/  VOTEU.ALL UP0, P1 ;  /* 0x0000000000ff7886 */ /* 0x000fe20000800000 */
[----:B------:R-:W3:Y:S09]  /*1020*/  FENCE.VIEW.ASYNC.S ;  /* 0x00000000000073c6 */ /* 0x000ef20000000000 */
[----:B---3--:R3:W4:Y:S01]  /*1030*/  @!UP0 SYNCS.EXCH.64 URZ, [UR6+0x1c0], UR4 ;  /* 0x0001c00406ff85b2 */ /* 0x0087220008000100 */
[----:B--2---:R-:W-:-:S09]  /*1040*/  UISETP.EQ.U32.AND UP6, UPT, UR7, 0x1, UPT ;  /* 0x000000010700788c */ /* 0x004fd2000bfc2070 */
[----:B---3--:R-:W-:Y:S05]  /*1050*/  BRA.U !UP6, `(.L_x_16) ;  /* 0x000000010e087547 */ /* 0x008fea000b800000 */
[----:B-1--4-:R-:W-:Y:S01]  /*1060*/  UCGABAR_ARV ;  /* 0x00000000000079c7 */ /* 0x012fe20008000000 */
[----:B------:R-:W-:Y:S05]  /*1070*/  BRA `(.L_x_17) ;  /* 0x0000000000047947 */ /* 0x000fea0003800000 */
.L_x_16:
[----:B-1--4-:R-:W-:Y:S01]  /*1080*/  NOP ;  /* 0x0000000000007918 */ /* 0x012fe20000000000 */
.L_x_17:
[----:B------:R-:W1:Y:S01]  /*1090*/  S2UR UR21, SR_CTAID.X ;  /* 0x00000000001579c3 */ /* 0x000e620000002500 */
[----:B------:R-:W-:-:S05]  /*10a0*/  CS2R.32 R3, SR_CgaSize ;  /* 0x0000000000037805 */ /* 0x000fca0000008a00 */
[----:B------:R-:W-:-:S05]  /*10b0*/  IMAD R3, R3, -0xa0, RZ ;  /* 0xffffff6003037824 */ /* 0x000fca00078e02ff */
[----:B------:R-:W-:-:S14]  /*10c0*/  R2UR UR5, R3 ;  /* 0x00000000030572ca */ /* 0x000fdc00000e0000 */
[----:B------:R-:W2:Y:S01]  /*10d0*/  LDCU UR5, c[0x0][UR5+0x2b0] ;  /* 0x00005600050577ac */ /* 0x000ea20008000800 */
[----:B------:R-:W-:-:S05]  /*10e0*/  CS2R.32 R3, SR_CgaSize ;  /* 0x0000000000037805 */ /* 0x000fca0000008a00 */
[----:B------:R-:W-:-:S05]  /*10f0*/  IMAD R3, R3, -0xa0, RZ ;  /* 0xffffff6003037824 */ /* 0x000fca00078e02ff */
[----:B------:R-:W-:-:S14]  /*1100*/  R2UR UR4, R3 ;  /* 0x00000000030472ca */ /* 0x000fdc00000e0000 */
[----:B------:R-:W3:Y:S01]  /*1110*/  LDCU UR4, c[0x0][UR4+0x2b4] ;  /* 0x00005680040477ac */ /* 0x000ee20008000800 */
[----:B------:R-:W4:Y:S01]  /*1120*/  S2UR UR46, SR_CTAID.Y ;  /* 0x00000000002e79c3 */ /* 0x000f220000002600 */
[----:B------:R-:W-:-:S05]  /*1130*/  CS2R.32 R3, SR_CgaSize ;  /* 0x0000000000037805 */ /* 0x000fca0000008a00 */
[----:B------:R-:W-:-:S05]  /*1140*/  IMAD R3, R3, -0xa0, RZ ;  /* 0xffffff6003037824 */ /* 0x000fca00078e02ff */
[----:B------:R-:W-:-:S14]  /*1150*/  R2UR UR55, R3 ;  /* 0x00000000033772ca */ /* 0x000fdc00000e0000 */
[----:B------:R-:W3:Y:S01]  /*1160*/  LDCU UR55, c[0x0][UR55+0x2a0] ;  /* 0x00005400373777ac */ /* 0x000ee20008000800 */
[----:B------:R-:W-:-:S05]  /*1170*/  CS2R.32 R3, SR_CgaSize ;  /* 0x0000000000037805 */ /* 0x000fca0000008a00 */
[----:B------:R-:W-:-:S05]  /*1180*/  IMAD R3, R3, -0xa0, RZ ;  /* 0xffffff6003037824 */ /* 0x000fca00078e02ff */
[----:B------:R-:W-:-:S14]  /*1190*/  R2UR UR59, R3 ;  /* 0x00000000033b72ca */ /* 0x000fdc00000e0000 */
[----:B------:R-:W3:Y:S01]  /*11a0*/  LDCU UR59, c[0x0][UR59+0x2a4] ;  /* 0x000054803b3b77ac */ /* 0x000ee20008000800 */
[----:B------:R-:W3:Y:S01]  /*11b0*/  S2UR UR7, SR_CgaCtaId ;  /* 0x00000000000779c3 */ /* 0x000ee20000008800 */
[----:B------:R-:W-:Y:S01]  /*11c0*/  UISETP.GT.U32.AND UP0, UPT, UR48, 0xffff, UPT ;  /* 0x0000ffff3000788c */ /* 0x000fe2000bf04070 */
[----:B------:R-:W3:Y:S01]  /*11d0*/  LDCU UR20, c[0x0][0xb24] ;  /* 0x00016480ff1477ac */ /* 0x000ee20008000800 */
[----:B------:R-:W3:Y:S01]  /*11e0*/  LDCU UR42, c[0x0][0xb24] ;  /* 0x00016480ff2a77ac */ /* 0x000ee20008000800 */
[----:B-1----:R-:W-:Y:S01]  /*11f0*/  I2FP.F32.U32 R3, UR21 ;  /* 0x0000001500037c45 */ /* 0x002fe20008201000 */
[----:B------:R-:W1:Y:S04]  /*1200*/  LDCU UR25, c[0x0][0xb30] ;  /* 0x00016600ff1977ac */ /* 0x000e680008000800 */
[----:B--2---:R-:W-:Y:S01]  /*1210*/  FMUL R3, R3, UR5 ;  /* 0x0000000503037c20 */ /* 0x004fe20008400000 */
[----:B------:R-:W-:Y:S01]  /*1220*/  USEL UR5, UR48, 0xffff, !UP0 ;  /* 0x0000ffff30057887 */ /* 0x000fe2000c000000 */
[----:B----4-:R-:W-:-:S04]  /*1230*/  I2FP.F32.U32 R2, UR46 ;  /* 0x0000002e00027c45 */ /* 0x010fc80008201000 */
[----:B------:R-:W2:Y:S01]  /*1240*/  F2I.U32.TRUNC.NTZ R3, R3 ;  /* 0x0000000300037305 */ /* 0x000ea2000020f000 */
[----:B------:R-:W-:Y:S01]  /*1250*/  ULOP3.LUT UR24, UR5, 0xffff, URZ, 0xc0, !UPT ;  /* 0x0000ffff05187892 */ /* 0x000fe2000f8ec0ff */
[----:B---3--:R-:W-:Y:S01]  /*1260*/  FMUL R2, R2, UR4 ;  /* 0x0000000402027c20 */ /* 0x008fe20008400000 */
[----:B------:R-:W-:-:S05]  /*1270*/  USHF.L.U32 UR28, UR7, 0xa, URZ ;  /* 0x0000000a071c7899 */ /* 0x000fca00080006ff */
[----:B------:R-:W3:Y:S01]  /*1280*/  F2I.U32.TRUNC.NTZ R2, R2 ;  /* 0x0000000200027305 */ /* 0x000ee2000020f000 */
[----:B--2---:R-:W-:Y:S02]  /*1290*/  R2UR UR4, R3 ;  /* 0x00000000030472ca */ /* 0x004fe400000e0000 */
[----:B------:R-:W-:Y:S02]  /*12a0*/  PRMT R3, RZ, 0x7610, R3 ;  /* 0x00007610ff037816 */ /* 0x000fe40000000003 */
[----:B---3--:R-:W-:Y:S02]  /*12b0*/  R2UR UR6, R2 ;  /* 0x00000000020672ca */ /* 0x008fe400000e0000 */
[----:B------:R-:W-:-:S07]  /*12c0*/  PRMT R2, RZ, 0x7610, R2 ;  /* 0x00007610ff027816 */ /* 0x000fce0000000002 */
[----:B------:R-:W-:-:S04]  /*12d0*/  UIADD3 UR5, UPT, UPT, -UR4, URZ, URZ ;  /* 0x000000ff04057290 */ /* 0x000fc8000fffe1ff */
[----:B------:R-:W-:Y:S02]  /*12e0*/  UIMAD UR55, UR55, UR5, UR21 ;  /* 0x00000005373772a4 */ /* 0x000fe4000f8e0215 */
[----:B------:R-:W-:-:S04]  /*12f0*/  UIADD3 UR4, UPT, UPT, -UR6, URZ, URZ ;  /* 0x000000ff06047290 */ /* 0x000fc8000fffe1ff */
[----:B------:R-:W-:Y:S01]  /*1300*/  UIMAD UR59, UR59, UR4, UR46 ;  /* 0x000000043b3b72a4 */ /* 0x000fe2000f8e022e */
[----:B-1----:R-:W-:Y:S11]  /*1310*/  BRA.U UP5, `(.L_x_18) ;  /* 0x00000001053c7547 */ /* 0x002ff6000b800000 */
[----:B------:R-:W-:Y:S02]  /*1320*/  UISETP.NE.AND UP0, UPT, UR59, URZ, UPT ;  /* 0x000000ff3b00728c */ /* 0x000fe4000bf05270 */
[----:B------:R-:W-:Y:S02]  /*1330*/  ULOP3.LUT UR4, UR55, 0x2, URZ, 0x3c, !UPT ;  /* 0x0000000237047892 */ /* 0x000fe4000f8e3cff */
[----:B------:R-:W-:Y:S02]  /*1340*/  UISETP.GT.U32.AND UP2, UPT, UR55, 0x1, UP0 ;  /* 0x000000013700788c */ /* 0x000fe40008744070 */
[----:B------:R-:W-:Y:S02]  /*1350*/  UISETP.GT.U32.AND UP0, UPT, UR4, 0x1, UP0 ;  /* 0x000000010400788c */ /* 0x000fe40008704070 */
[----:B------:R-:W-:Y:S02]  /*1360*/  USEL UR5, URZ, 0x2, UP2 ;  /* 0x00000002ff057887 */ /* 0x000fe40009000000 */
[----:B------:R-:W-:-:S02]  /*1370*/  USEL UR6, URZ, 0x1, UP2 ;  /* 0x00000001ff067887 */ /* 0x000fc40009000000 */
[----:B------:R-:W-:Y:S02]  /*1380*/  USEL UR4, URZ, 0x4, UP0 ;  /* 0x00000004ff047887 */ /* 0x000fe40008000000 */
[----:B------:R-:W-:Y:S02]  /*1390*/  ULOP3.LUT UR7, UR55, 0xfffffffe, URZ, 0xc0, !UPT ;  /* 0xfffffffe37077892 */ /* 0x000fe4000f8ec0ff */
[----:B------:R-:W-:Y:S02]  /*13a0*/  USEL UR8, URZ, 0x8, UP0 ;  /* 0x00000008ff087887 */ /* 0x000fe40008000000 */
[----:B------:R-:W-:-:S03]  /*13b0*/  UIADD3 UR4, UPT, UPT, UR4, UR5, UR6 ;  /* 0x0000000504047290 */ /* 0x000fc6000fffe006 */
[----:B------:R-:W-:Y:S01]  /*13c0*/  UMOV UR5, 0x3 ;  /* 0x0000000300057882 */ /* 0x000fe20000000000 */
[----:B------:R-:W-:Y:S02]  /*13d0*/  UIADD3 UR4, UPT, UPT, UR4, UR8, URZ ;  /* 0x0000000804047290 */ /* 0x000fe4000fffe0ff */
[----:B------:R-:W-:-:S04]  /*13e0*/  USHF.L.U32 UR5, UR5, UR7, URZ ;  /* 0x0000000705057299 */ /* 0x000fc800080006ff */
[----:B------:R-:W-:Y:S02]  /*13f0*/  MOV R3, UR4 ;  /* 0x0000000400037c02 */ /* 0x000fe40008000f00 */
[----:B------:R-:W-:-:S07]  /*1400*/  MOV R2, UR5 ;  /* 0x0000000500027c02 */ /* 0x000fce0008000f00 */
.L_x_18:
[----:B------:R-:W1:Y:S01]  /*1410*/  S2UR UR36, SR_CTAID.Z ;  /* 0x00000000002479c3 */ /* 0x000e620000002700 */
[----:B------:R-:W-:Y:S01]  /*1420*/  UISETP.GE.AND UP0, UPT, UR20, 0x1, UPT ;  /* 0x000000011400788c */ /* 0x000fe2000bf06270 */
[----:B------:R-:W-:Y:S01]  /*1430*/  UMOV UR26, 0x5 ;  /* 0x00000005001a7882 */ /* 0x000fe20000000000 */
[----:B------:R-:W-:-:S07]  /*1440*/  UMOV UR45, UR21 ;  /* 0x00000015002d7c82 */ /* 0x000fce0008000000 */
[----:B------:R-:W-:Y:S05]  /*1450*/  BRA.U !UP0, `(.L_x_19) ;  /* 0x0000000108d47547 */ /* 0x000fea000b800000 */
[----:B------:R-:W2:Y:S01]  /*1460*/  LDCU.128 UR16, c[0x0][0xb10] ;  /* 0x00016200ff1077ac */ /* 0x000ea20008000c00 */
[----:B------:R-:W3:Y:S01]  /*1470*/  LDCU UR12, c[0x0][0x370] ;  /* 0x00006e00ff0c77ac */ /* 0x000ee20008000800 */
[----:B------:R-:W4:Y:S01]  /*1480*/  LDCU UR8, c[0x0][0x374] ;  /* 0x00006e80ff0877ac */ /* 0x000f220008000800 */
[----:B------:R-:W1:Y:S01]  /*1490*/  LDCU UR22, c[0x0][0xb0c] ;  /* 0x00016180ff1677ac */ /* 0x000e620008000800 */
[----:B------:R-:W1:Y:S01]  /*14a0*/  LDCU UR23, c[0x0][0xb20] ;  /* 0x00016400ff1777ac */ /* 0x000e620008000800 */
[----:B--2---:R-:W-:Y:S01]  /*14b0*/  UIMAD.WIDE.U32 UR4, UR21, UR16, URZ ;  /* 0x00000010150472a5 */ /* 0x004fe2000f8e00ff */
[----:B------:R-:W2:Y:S01]  /*14c0*/  LDCU.64 UR14, c[0x0][0xb28] ;  /* 0x00016500ff0e77ac */ /* 0x000ea20008000a00 */
[----:B------:R-:W-:-:S05]  /*14d0*/  UISETP.NE.AND UP3, UPT, UR18, 0x1, UPT ;  /* 0x000000011200788c */ /* 0x000fca000bf65270 */
[----:B------:R-:W-:Y:S01]  /*14e0*/  UMOV UR4, UR5 ;  /* 0x0000000500047c82 */ /* 0x000fe20008000000 */
[----:B---3--:R-:W-:Y:S02]  /*14f0*/  UIMAD.WIDE.U32 UR6, UR12, UR16, URZ ;  /* 0x000000100c0672a5 */ /* 0x008fe4000f8e00ff */
[----:B------:R-:W-:Y:S02]  /*1500*/  USHF.R.U32.HI UR9, URZ, UR17, UR4 ;  /* 0x00000011ff097299 */ /* 0x000fe40008011604 */
[----:B----4-:R-:W-:Y:S02]  /*1510*/  UIMAD.WIDE.U32 UR4, UR8, UR19, URZ ;  /* 0x00000013080472a5 */ /* 0x010fe4000f8e00ff */
[----:B-1----:R-:W-:Y:S01]  /*1520*/  UISETP.NE.AND UP0, UPT, UR22, 0x1, UPT ;  /* 0x000000011600788c */ /* 0x002fe2000bf05270 */
[----:B------:R-:W-:Y:S01]  /*1530*/  UMOV UR6, UR7 ;  /* 0x0000000700067c82 */ /* 0x000fe20008000000 */
[----:B------:R-:W-:-:S03]  /*1540*/  UISETP.NE.AND UP2, UPT, UR20, 0x1, UPT ;  /* 0x000000011400788c */ /* 0x000fc6000bf45270 */
[----:B------:R-:W-:Y:S01]  /*1550*/  UMOV UR4, UR5 ;  /* 0x0000000500047c82 */ /* 0x000fe20008000000 */
[----:B------:R-:W-:Y:S02]  /*1560*/  USEL UR45, UR21, UR9, !UP0 ;  /* 0x00000009152d7287 */ /* 0x000fe4000c000000 */
[----:B------:R-:W-:-:S03]  /*1570*/  @UP3 USHF.R.U32.HI UR8, URZ, UR23, UR4 ;  /* 0x00000017ff083299 */ /* 0x000fc60008011604 */
[----:B------:R-:W-:Y:S02]  /*1580*/  @UP0 USHF.R.U32.HI UR12, URZ, UR17, UR6 ;  /* 0x00000011ff0c0299 */ /* 0x000fe40008011606 */
[----:B------:R-:W-:Y:S02]  /*1590*/  UIMAD.WIDE.U32 UR6, UR46, UR19, URZ ;  /* 0x000000132e0672a5 */ /* 0x000fe4000f8e00ff */
[----:B--2---:R-:W-:Y:S02]  /*15a0*/  UIMAD.WIDE.U32 UR4, UR8, UR14, URZ ;  /* 0x0000000e080472a5 */ /* 0x004fe4000f8e00ff */
[----:B------:R-:W-:-:S03]  /*15b0*/  UIMAD.WIDE.U32 UR10, UR12, UR14, URZ ;  /* 0x0000000e0c0a72a5 */ /* 0x000fc6000f8e00ff */
[----:B------:R-:W-:Y:S02]  /*15c0*/  UMOV UR6, UR7 ;  /* 0x0000000700067c82 */ /* 0x000fe40008000000 */
[----:B------:R-:W-:Y:S01]  /*15d0*/  UMOV UR4, UR5 ;  /* 0x0000000500047c82 */ /* 0x000fe20008000000 */
[----:B------:R-:W-:Y:S02]  /*15e0*/  USHF.R.U32.HI UR6, URZ, UR23, UR6 ;  /* 0x00000017ff067299 */ /* 0x000fe40008011606 */
[----:B------:R-:W-:Y:S01]  /*15f0*/  @UP2 USHF.R.U32.HI UR8, URZ, UR15, UR4 ;  /* 0x0000000fff082299 */ /* 0x000fe20008011604 */
[----:B------:R-:W-:Y:S01]  /*1600*/  UMOV UR5, UR11 ;  /* 0x0000000b00057c82 */ /* 0x000fe20008000000 */
[----:B------:R-:W-:Y:S02]  /*1610*/  USEL UR4, UR46, UR6, !UP3 ;  /* 0x000000062e047287 */ /* 0x000fe4000d800000 */
[----:B------:R-:W-:Y:S02]  /*1620*/  @UP2 USHF.R.U32.HI UR12, URZ, UR15, UR5 ;  /* 0x0000000fff0c2299 */ /* 0x000fe40008011605 */
[----:B------:R-:W-:-:S02]  /*1630*/  UIMAD UR5, UR8, UR20, URZ ;  /* 0x00000014080572a4 */ /* 0x000fc4000f8e02ff */
[----:B------:R-:W-:Y:S02]  /*1640*/  UIMAD UR8, UR12, UR20, URZ ;  /* 0x000000140c0872a4 */ /* 0x000fe4000f8e02ff */
[----:B------:R-:W-:Y:S02]  /*1650*/  UISETP.GE.AND UP0, UPT, UR4, UR5, UPT ;  /* 0x000000050400728c */ /* 0x000fe4000bf06270 */
[----:B------:R-:W-:Y:S02]  /*1660*/  UIMAD.WIDE.U32 UR6, UR4, UR14, URZ ;  /* 0x0000000e040672a5 */ /* 0x000fe4000f8e00ff */
[----:B------:R-:W-:Y:S02]  /*1670*/  UISETP.GE.OR UP0, UPT, UR45, UR8, UP0 ;  /* 0x000000082d00728c */ /* 0x000fe40008706670 */
[----:B------:R-:W-:Y:S02]  /*1680*/  UIMAD.WIDE.U32 UR8, UR45, UR14, URZ ;  /* 0x0000000e2d0872a5 */ /* 0x000fe4000f8e00ff */
[----:B------:R-:W-:Y:S01]  /*1690*/  UIADD3 UR8, UPT, UPT, -UR45, URZ, URZ ;  /* 0x000000ff2d087290 */ /* 0x000fe2000fffe1ff */
[----:B------:R-:W-:Y:S01]  /*16a0*/  UMOV UR5, UR7 ;  /* 0x0000000700057c82 */ /* 0x000fe20008000000 */
[----:B------:R-:W-:-:S02]  /*16b0*/  UIADD3 UR7, UPT, UPT, -UR4, URZ, URZ ;  /* 0x000000ff04077290 */ /* 0x000fc4000fffe1ff */
[----:B------:R-:W-:-:S03]  /*16c0*/  USHF.R.U32.HI UR5, URZ, UR15, UR5 ;  /* 0x0000000fff057299 */ /* 0x000fc60008011605 */
[----:B------:R-:W-:Y:S01]  /*16d0*/  @!UP0 UMOV UR6, UR9 ;  /* 0x0000000900068c82 */ /* 0x000fe20008000000 */
[----:B------:R-:W-:Y:S02]  /*16e0*/  UIMAD UR46, UR18, UR7, UR46 ;  /* 0x00000007122e72a4 */ /* 0x000fe4000f8e022e */
[----:B------:R-:W-:Y:S02]  /*16f0*/  USEL UR5, UR4, UR5, !UP2 ;  /* 0x0000000504057287 */ /* 0x000fe4000d000000 */
[----:B------:R-:W-:Y:S02]  /*1700*/  @!UP0 USHF.R.U32.HI UR6, URZ, UR15, UR6 ;  /* 0x0000000fff068299 */ /* 0x000fe40008011606 */
[----:B------:R-:W-:Y:S02]  /*1710*/  UIADD3 UR7, UPT, UPT, -UR5, URZ, URZ ;  /* 0x000000ff05077290 */ /* 0x000fe4000fffe1ff */
[----:B------:R-:W-:Y:S02]  /*1720*/  @!UP0 USEL UR6, UR45, UR6, !UP2 ;  /* 0x000000062d068287 */ /* 0x000fe4000d000000 */
[----:B------:R-:W-:-:S02]  /*1730*/  UIMAD UR7, UR20, UR7, UR4 ;  /* 0x00000007140772a4 */ /* 0x000fc4000f8e0204 */
[----:B------:R-:W-:Y:S02]  /*1740*/  @!UP0 UIADD3 UR5, UPT, UPT, UR5, -UR6, URZ ;  /* 0x8000000605058290 */ /* 0x000fe4000fffe0ff */
[----:B------:R-:W-:Y:S02]  /*1750*/  @!UP0 UIMAD UR7, UR7, UR12, UR6 ;  /* 0x0000000c070782a4 */ /* 0x000fe4000f8e0206 */
[----:B------:R-:W-:Y:S02]  /*1760*/  @!UP0 UIMAD UR4, UR5, UR20, UR45 ;  /* 0x00000014050482a4 */ /* 0x000fe4000f8e022d */
[----:B------:R-:W-:Y:S02]  /*1770*/  UIMAD UR5, UR22, UR8, UR21 ;  /* 0x00000008160572a4 */ /* 0x000fe4000f8e0215 */
[----:B------:R-:W-:Y:S01]  /*1780*/  UIMAD UR46, UR4, UR18, UR46 ;  /* 0x00000012042e72a4 */ /* 0x000fe2000f8e022e */
[----:B------:R-:W-:Y:S02]  /*1790*/  @!UP0 UMOV UR45, UR7 ;  /* 0x00000007002d8c82 */ /* 0x000fe40008000000 */
[----:B------:R-:W-:-:S12]  /*17a0*/  UIMAD UR45, UR45, UR22, UR5 ;  /* 0x000000162d2d72a4 */ /* 0x000fd8000f8e0205 */
.L_x_19:
[----:B------:R-:W-:Y:S02]  /*17b0*/  UISETP.NE.AND UP2, UPT, UR25, 0x1, UPT ;  /* 0x000000011900788c */ /* 0x000fe4000bf45270 */
[----:B------:R-:W-:Y:S02]  /*17c0*/  UISETP.NE.AND UP0, UPT, UR13, 0x2, UPT ;  /* 0x000000020d00788c */ /* 0x000fe4000bf05270 */
[----:B------:R-:W-:Y:S02]  /*17d0*/  ULOP3.LUT UR28, UR28, 0x800, URZ, 0xc0, !UPT ;  /* 0x000008001c1c7892 */ /* 0x000fe4000f8ec0ff */
[----:B------:R-:W-:-:S03]  /*17e0*/  USHF.L.U32 UR24, UR26, UR24, URZ ;  /* 0x000000181a187299 */ /* 0x000fc600080006ff */
[----:B------:R-:W-:Y:S09]  /*17f0*/  BRA.U UP2, `(.L_x_20) ;  /* 0x0000000102407547 */ /* 0x000ff2000b800000 */
[----:B------:R-:W2:Y:S01]  /*1800*/  LDCU.128 UR8, c[0x0][0xb10] ;  /* 0x00016200ff0877ac */ /* 0x000ea20008000c00 */
[----:B------:R-:W3:Y:S01]  /*1810*/  LDCU UR12, c[0x0][0xb0c] ;  /* 0x00016180ff0c77ac */ /* 0x000ee20008000800 */
[----:B------:R-:W4:Y:S01]  /*1820*/  LDCU UR14, c[0x0][0xb20] ;  /* 0x00016400ff0e77ac */ /* 0x000f220008000800 */
[----:B--2---:R-:W-:Y:S02]  /*1830*/  UIMAD.WIDE.U32 UR4, UR45, UR8, URZ ;  /* 0x000000082d0472a5 */ /* 0x004fe4000f8e00ff */
[----:B------:R-:W-:Y:S02]  /*1840*/  UIMAD.WIDE.U32 UR6, UR46, UR11, URZ ;  /* 0x0000000b2e0672a5 */ /* 0x000fe4000f8e00ff */
[----:B---3--:R-:W-:Y:S02]  /*1850*/  UISETP.NE.AND UP2, UPT, UR12, 0x1, UPT ;  /* 0x000000010c00788c */ /* 0x008fe4000bf45270 */
[----:B------:R-:W-:-:S03]  /*1860*/  USHF.R.U32.HI UR5, URZ, UR9, UR5 ;  /* 0x00000009ff057299 */ /* 0x000fc60008011605 */
[----:B------:R-:W-:Y:S01]  /*1870*/  UMOV UR4, UR7 ;  /* 0x0000000700047c82 */ /* 0x000fe20008000000 */
[----:B------:R-:W-:Y:S02]  /*1880*/  USEL UR5, UR45, UR5, !UP2 ;  /* 0x000000052d057287 */ /* 0x000fe4000d000000 */
[----:B------:R-:W-:Y:S02]  /*1890*/  UISETP.NE.AND UP2, UPT, UR10, 0x1, UPT ;  /* 0x000000010a00788c */ /* 0x000fe4000bf45270 */
[----:B----4-:R-:W-:-:S04]  /*18a0*/  USHF.R.U32.HI UR4, URZ, UR14, UR4 ;  /* 0x0000000eff047299 */ /* 0x010fc80008011604 */
[----:B------:R-:W-:-:S04]  /*18b0*/  USEL UR4, UR46, UR4, !UP2 ;  /* 0x000000042e047287 */ /* 0x000fc8000d000000 */
[----:B------:R-:W-:Y:S02]  /*18c0*/  UIADD3 UR6, UPT, UPT, -UR4, UR5, URZ ;  /* 0x0000000504067290 */ /* 0x000fe4000fffe1ff */
[----:B------:R-:W-:Y:S02]  /*18d0*/  UIADD3 UR4, UPT, UPT, UR4, -UR5, URZ ;  /* 0x8000000504047290 */ /* 0x000fe4000fffe0ff */
[----:B------:R-:W-:Y:S02]  /*18e0*/  UIMAD UR46, UR6, UR10, UR46 ;  /* 0x0000000a062e72a4 */ /* 0x000fe4000f8e022e */
[----:B------:R-:W-:-:S12]  /*18f0*/  UIMAD UR45, UR4, UR12, UR45 ;  /* 0x0000000c042d72a4 */ /* 0x000fd8000f8e022d */
.L_x_20:
[----:B------:R-:W-:Y:S05]  /*1900*/  BRA.U !UP6, `(.L_x_21) ;  /* 0x000000010e0c7547 */ /* 0x000fea000b800000 */
[----:B------:R-:W-:Y:S01]  /*1910*/  UCGABAR_WAIT ;  /* 0x0000000000007dc7 */ /* 0x000fe20008000000 */
[----:B------:R-:W-:Y:S01]  /*1920*/  CCTL.IVALL ;  /* 0x00000000ff00798f */ /* 0x000fe20002000000 */
[----:B------:R-:W-:Y:S05]  /*1930*/  BRA `(.L_x_22) ;  /* 0x0000000000047947 */ /* 0x000fea0003800000 */
.L_x_21:
[----:B------:R-:W-:Y:S06]  /*1940*/  BAR.SYNC.DEFER_BLOCKING 0x0 ;  /* 0x0000000000007b1d */ /* 0x000fec0000010000 */
.L_x_22:
[----:B------:R-:W-:Y:S05]  /*1950*/  BRA.U UP0, `(.L_x_23) ;  /* 0x0000001900d47547 */ /* 0x000fea000b800000 */
[----:B------:R-:W2:Y:S01]  /*1960*/  LDCU UR6, c[0x0][0x38c] ;  /* 0x00007180ff0677ac */ /* 0x000ea20008000800 */
[----:B------:R-:W3:Y:S01]  /*1970*/  S2UR UR9, SR_CgaCtaId ;  /* 0x00000000000979c3 */ /* 0x000ee20000008800 */
[----:B------:R-:W-:Y:S01]  /*1980*/  PLOP3.LUT P1, PT, PT, PT, UP4, 0x80, 0x8 ;  /* 0x000000000008781c */ /* 0x000fe20003f2f048 */
[----:B------:R-:W-:Y:S01]  /*1990*/  IMAD.MOV.U32 R12, RZ, RZ, 0x1 ;  /* 0x00000001ff0c7424 */ /* 0x000fe200078e00ff */
[----:B------:R-:W-:Y:S01]  /*19a0*/  USHF.L.U32 UR7, UR21, 0x5, URZ ;  /* 0x0000000515077899 */ /* 0x000fe200080006ff */
[----:B------:R-:W-:Y:S01]  /*19b0*/  ISETP.NE.AND P2, PT, R0, RZ, P3 ;  /* 0x000000ff0000720c */ /* 0x000fe20001f45270 */
[----:B------:R-:W-:Y:S01]  /*19c0*/  UMOV UR8, 0x400 ;  /* 0x0000040000087882 */ /* 0x000fe20000000000 */
[----:B------:R-:W-:Y:S01]  /*19d0*/  UISETP.NE.AND UP1, UPT, UR13, URZ, UPT ;  /* 0x000000ff0d00728c */ /* 0x000fe2000bf25270 */
[----:B------:R-:W-:Y:S02]  /*19e0*/  PLOP3.LUT P1, PT, P1, PT, PT, 0x8, 0x80 ;  /* 0x000000000080781c */ /* 0x000fe40000f2e170 */
[----:B------:R-:W-:Y:S01]  /*19f0*/  CS2R R10, SRZ ;  /* 0x00000000000a7805 */ /* 0x000fe2000001ff00 */
[----:B------:R-:W-:Y:S01]  /*1a00*/  IMAD.MOV.U32 R9, RZ, RZ, RZ ;  /* 0x000000ffff097224 */ /* 0x000fe200078e00ff */
[----:B------:R-:W-:Y:S01]  /*1a10*/  USHF.L.U32 UR49, UR21, 0x6, URZ ;  /* 0x0000000615317899 */ /* 0x000fe200080006ff */
[----:B------:R-:W-:Y:S01]  /*1a20*/  IMAD.MOV.U32 R8, RZ, RZ, 0x1 ;  /* 0x00000001ff087424 */ /* 0x000fe200078e00ff */
[----:B------:R-:W4:Y:S01]  /*1a30*/  LDCU UR39, c[0x0][0x370] ;  /* 0x00006e00ff2777ac */ /* 0x000f220008000800 */
[----:B------:R-:W-:-:S02]  /*1a40*/  USEL UR21, UR43, 0x2, UP1 ;  /* 0x000000022b157887 */ /* 0x000fc40008800000 */
[----:B--2---:R-:W-:Y:S02]  /*1a50*/  UIADD3 UR5, UPT, UPT, UR6, 0x7f, URZ ;  /* 0x0000007f06057890 */ /* 0x004fe4000fffe0ff */
[----:B------:R-:W-:Y:S02]  /*1a60*/  UIADD3 UR48, UPT, UPT, UR6, 0xfe, URZ ;  /* 0x000000fe06307890 */ /* 0x000fe4000fffe0ff */
[----:B------:R-:W-:Y:S02]  /*1a70*/  USHF.R.S32.HI UR4, URZ, 0x1f, UR5 ;  /* 0x0000001fff047899 */ /* 0x000fe40008011405 */
[----:B---3--:R-:W-:Y:S02]  /*1a80*/  ULEA UR13, UR9, UR8, 0x18 ;  /* 0x00000008090d7291 */ /* 0x008fe4000f8ec0ff */
[----:B------:R-:W-:Y:S02]  /*1a90*/  ULEA.HI UR4, UR4, UR5, URZ, 0x7 ;  /* 0x0000000504047291 */ /* 0x000fe4000f8f38ff */
[----:B------:R-:W-:-:S02]  /*1aa0*/  UIADD3 UR5, UPT, UPT, UR6, -0x1, URZ ;  /* 0xffffffff06057890 */ /* 0x000fc4000fffe0ff */
[----:B------:R-:W-:Y:S02]  /*1ab0*/  USHF.R.S32.HI UR41, URZ, 0x7, UR4 ;  /* 0x00000007ff297899 */ /* 0x000fe40008011404 */
[----:B------:R-:W-:Y:S02]  /*1ac0*/  UISETP.GE.U32.AND UP2, UPT, UR5, -0xff, UPT ;  /* 0xffffff010500788c */ /* 0x000fe4000bf46070 */
[----:B------:R-:W-:Y:S02]  /*1ad0*/  UISETP.LT.U32.AND UP0, UPT, UR41, 0x12, UPT ;  /* 0x000000122900788c */ /* 0x000fe4000bf01070 */
[----:B------:R-:W-:Y:S02]  /*1ae0*/  ULOP3.LUT UR5, UR7, 0x20, URZ, 0xc0, !UPT ;  /* 0x0000002007057892 */ /* 0x000fe4000f8ec0ff */
[----:B------:R-:W-:Y:S01]  /*1af0*/  USEL UR40, UR41, 0x12, UP0 ;  /* 0x0000001229287887 */ /* 0x000fe20008000000 */
[----:B------:R-:W2:Y:S03]  /*1b00*/  LDCU.64 UR26, c[0x0][0x348] ;  /* 0x00006900ff1a77ac */ /* 0x000ea60008000a00 */
[----:B------:R-:W-:-:S02]  /*1b10*/  UIADD3 UR4, UPT, UPT, UR40, -0x1, URZ ;  /* 0xffffffff28047890 */ /* 0x000fc4000fffe0ff */
[----:B------:R-:W-:Y:S01]  /*1b20*/  @UP2 UIADD3 UR4, UPT, UPT, UR40, URZ, URZ ;  /* 0x000000ff28042290 */ /* 0x000fe2000fffe0ff */
[----:B------:R-:W3:Y:S01]  /*1b30*/  LDCU UR38, c[0x0][0x374] ;  /* 0x00006e80ff2677ac */ /* 0x000ee20008000800 */
[----:B------:R-:W-:Y:S02]  /*1b40*/  UIADD3 UR30, UPT, UPT, UR13, 0x26400, UR28 ;  /* 0x000264000d1e7890 */ /* 0x000fe4000fffe01c */
[----:B------:R-:W-:Y:S02]  /*1b50*/  ULEA.HI UR44, UR28, UR5, URZ, 0x19 ;  /* 0x000000051c2c7291 */ /* 0x000fe4000f8fc8ff */
[----:B------:R-:W-:Y:S02]  /*1b60*/  UIADD3 UR47, UPT, UPT, UR41, -UR40, URZ ;  /* 0x80000028292f7290 */ /* 0x000fe4000fffe0ff */
[----:B------:R-:W-:Y:S02]  /*1b70*/  UIADD3 UR29, UPT, UPT, UR4, 0x1, URZ ;  /* 0x00000001041d7890 */ /* 0x000fe4000fffe0ff */
[----:B------:R-:W-:Y:S01]  /*1b80*/  UIADD3 UR43, UPT, UPT, -UR4, URZ, URZ ;  /* 0x000000ff042b7290 */ /* 0x000fe2000fffe1ff */
[----:B----4-:R-:W-:-:S11]  /*1b90*/  UMOV UR6, URZ ;  /* 0x000000ff00067c82 */ /* 0x010fd60008000000 */
.L_x_43:
[----:B------:R-:W4:Y:S02]  /*1ba0*/  S2UR UR4, SR_CgaCtaId ;  /* 0x00000000000479c3 */ /* 0x000f240000008800 */
[----:B----4-:R-:W-:-:S09]  /*1bb0*/  UISETP.NE.AND UP0, UPT, UR4, URZ, UPT ;  /* 0x000000ff0400728c */ /* 0x010fd2000bf05270 */
[----:B------:R-:W-:Y:S05]  /*1bc0*/  BRA.U UP0, `(.L_x_24) ;  /* 0x0000000100287547 */ /* 0x000fea000b800000 */
[----:B------:R-:W-:Y:S02]  /*1bd0*/  LEA R0, R9, UR13, 0x3 ;  /* 0x0000000d09007c11 */ /* 0x000fe4000f8e18ff */
[----:B------:R-:W-:-:S04]  /*1be0*/  SHF.L.U32 R2, R8, 0x1f, RZ ;  /* 0x0000001f08027819 */ /* 0x000fc800000006ff */
[----:B------:R-:W4:Y:S02]  /*1bf0*/  SYNCS.PHASECHK.TRANS64.TRYWAIT P0, [R0+URZ+0x1b0], R2 ;  /* 0x0001b002000075a7 */ /* 0x000f2400080011ff */
[----:B----4-:R-:W-:Y:S05]  /*1c00*/  @!P0 BRA `(.L_x_25) ;  /* 0x0000005c00188947 */ /* 0x010fea0003800000 */
.L_x_128:
[----:B------:R-:W-:Y:S01]  /*1c10*/  VIADD R9, R9, 0x1 ;  /* 0x0000000109097836 */ /* 0x000fe20000000000 */
[----:B------:R4:W-:Y:S04]  /*1c20*/  SYNCS.ARRIVE.TRANS64.A1T0 RZ, [R0+URZ+0x1a0], RZ ;  /* 0x0001a0ff00ff79a7 */ /* 0x0009e800081000ff */
[----:B------:R-:W-:-:S04]  /*1c30*/  ISETP.NE.AND P0, PT, R9, 0x2, PT ;  /* 0x000000020900780c */ /* 0x000fc80003f05270 */
[----:B------:R-:W-:Y:S02]  /*1c40*/  SEL R9, R9, RZ, P0 ;  /* 0x000000ff09097207 */ /* 0x000fe40000000000 */
[----:B----4-:R-:W-:-:S04]  /*1c50*/  SEL R0, RZ, 0x1, P0 ;  /* 0x00000001ff007807 */ /* 0x010fc80000000000 */
[----:B------:R-:W-:-:S07]  /*1c60*/  LOP3.LUT R8, R8, R0, RZ, 0x3c, !PT ;  /* 0x0000000008087212 */ /* 0x000fce00078e3cff */
.L_x_24:
[----:B------:R-:W-:Y:S01]  /*1c70*/  ULEA UR4, UR6, UR13, 0x3 ;  /* 0x0000000d06047291 */ /* 0x000fe2000f8e18ff */
[----:B------:R-:W-:Y:S01]  /*1c80*/  SHF.L.U32 R0, R12, 0x1f, RZ ;  /* 0x0000001f0c007819 */ /* 0x000fe200000006ff */
[----:B------:R-:W-:Y:S02]  /*1c90*/  UISETP.GE.U32.AND UP0, UPT, UR48, 0xff, UPT ;  /* 0x000000ff3000788c */ /* 0x000fe4000bf06070 */
[----:B------:R-:W-:Y:S01]  /*1ca0*/  ULEA UR19, UR46, UR44, 0x6 ;  /* 0x0000002c2e137291 */ /* 0x000fe2000f8e30ff */
[----:B------:R-:W-:-:S04]  /*1cb0*/  UMOV UR7, URZ ;  /* 0x000000ff00077c82 */ /* 0x000fc80008000000 */
[----:B------:R4:W1:Y:S01]  /*1cc0*/  SYNCS.PHASECHK.TRANS64.TRYWAIT P0, [UR4+0x90], R0 ;  /* 0x00009000ff0075a7 */ /* 0x0008620008001104 */
[----:B------:R-:W-:-:S04]  /*1cd0*/  ULEA.HI UR4, UR45, UR45, URZ, 0x1 ;  /* 0x0000002d2d047291 */ /* 0x000fc8000f8f08ff */
[----:B------:R-:W-:-:S04]  /*1ce0*/  USHF.L.U32 UR4, UR4, 0x6, URZ ;  /* 0x0000000604047899 */ /* 0x000fc800080006ff */
[----:B------:R-:W-:-:S04]  /*1cf0*/  ULOP3.LUT UR35, UR4, 0xffffff80, URZ, 0xc0, !UPT ;  /* 0xffffff8004237892 */ /* 0x000fc8000f8ec0ff */
[----:B------:R-:W-:Y:S01]  /*1d00*/  ULOP3.LUT UR35, UR35, 0x40, UR49, 0xf8, !UPT ;  /* 0x0000004023237892 */ /* 0x000fe2000f8ef831 */
[----:B------:R-:W-:Y:S11]  /*1d10*/  BRA.U !UP0, `(.L_x_26) ;  /* 0x0000000108c47547 */ /* 0x000ff6000b800000 */
[----:B------:R-:W-:Y:S01]  /*1d20*/  UMOV UR10, UR43 ;  /* 0x0000002b000a7c82 */ /* 0x000fe20008000000 */
[----:B------:R-:W-:Y:S01]  /*1d30*/  UMOV UR4, UR6 ;  /* 0x0000000600047c82 */ /* 0x000fe20008000000 */
[----:B------:R-:W-:-:S05]  /*1d40*/  UMOV UR34, URZ ;  /* 0x000000ff00227c82 */ /* 0x000fca0008000000 */
.L_x_32:
[----:B------:R-:W-:Y:S01]  /*1d50*/  ULEA UR33, UR4, UR13, 0x3 ;  /* 0x0000000d04217291 */ /* 0x000fe2000f8e18ff */
[----:B------:R-:W-:Y:S01]  /*1d60*/  @P3 MOV R2, 0x6000 ;  /* 0x0000600000023802 */ /* 0x000fe20000000f00 */
[----:B-12---:R-:W-:Y:S10]  /*1d70*/  @P0 BRA `(.L_x_27) ;  /* 0x00000000000c0947 */ /* 0x006ff40003800000 */
[----:B------:R-:W-:-:S04]  /*1d80*/  SHF.L.U32 R3, R12, 0x1f, RZ ;  /* 0x0000001f0c037819 */ /* 0x000fc800000006ff */
[----:B------:R-:W1:Y:S02]  /*1d90*/  SYNCS.PHASECHK.TRANS64.TRYWAIT P0, [UR33+0x90], R3 ;  /* 0x00009003ff0075a7 */ /* 0x000e640008001121 */
[----:B-1----:R-:W-:Y:S05]  /*1da0*/  @!P0 BRA `(.L_x_28) ;  /* 0x0000005800c48947 */ /* 0x002fea0003800000 */
.L_x_27:
[----:B------:R1:W-:Y:S01]  /*1db0*/  @P3 SYNCS.ARRIVE.TRANS64 RZ, [UR33], R2 ;  /* 0x00000002ffff39a7 */ /* 0x0003e20008000021 */
[----:B------:R-:W-:Y:S02]  /*1dc0*/  ULOP3.LUT UR5, UR21, 0x2, URZ, 0xfc, !UPT ;  /* 0x0000000215057892 */ /* 0x000fe4000f8efcff */
[----:B------:R-:W-:Y:S02]  /*1dd0*/  UIADD3 UR10, UPT, UPT, UR10, 0x1, URZ ;  /* 0x000000010a0a7890 */ /* 0x000fe4000fffe0ff */
[----:B------:R-:W-:Y:S02]  /*1de0*/  UISETP.NE.AND UP0, UPT, UR5, 0x2, UPT ;  /* 0x000000020500788c */ /* 0x000fe4000bf05270 */
[----:B------:R-:W-:-:S07]  /*1df0*/  UISETP.NE.AND UP2, UPT, UR10, 0x1, UPT ;  /* 0x000000010a00788c */ /* 0x000fce000bf45270 */
[----:B------:R-:W-:Y:S05]  /*1e00*/  BRA.U UP0, `(.L_x_29) ;  /* 0x0000000100047547 */ /* 0x000fea000b800000 */
[----:B--23--:R-:W-:Y:S05]  /*1e10*/  BPT.TRAP 0x1 ;  /* 0x000000040000795c */ /* 0x00cfea0000300000 */
.L_x_29:
[----:B------:R-:W-:Y:S04]  /*1e20*/  BSSY.RECONVERGENT B0, `(.L_x_30) ;  /* 0x0000003000007945 */ /* 0x000fe80003800200 */
[----:B------:R-:W-:Y:S05]  /*1e30*/  @!P2 BRA `(.L_x_31) ;  /* 0x000000000004a947 */ /* 0x000fea0003800000 */
[----:B--23--:R-:W-:Y:S05]  /*1e40*/  BPT.TRAP 0x1 ;  /* 0x000000040000795c */ /* 0x00cfea0000300000 */
.L_x_31:
[----:B--23--:R-:W-:Y:S05]  /*1e50*/  BSYNC.RECONVERGENT B0 ;  /* 0x0000000000007941 */ /* 0x00cfea0003800200 */
.L_x_30:
[----:B------:R-:W-:Y:S02]  /*1e60*/  UIADD3 UR5, UPT, UPT, UR4, 0x1, URZ ;  /* 0x0000000104057890 */ /* 0x000fe4000fffe0ff */
[----:B------:R-:W-:Y:S02]  /*1e70*/  ULEA UR32, UR4, UR13, 0xd ;  /* 0x0000000d04207291 */ /* 0x000fe4000f8e68ff */
[----:B------:R-:W-:Y:S02]  /*1e80*/  UISETP.NE.AND UP0, UPT, UR5, 0x12, UPT ;  /* 0x000000120500788c */ /* 0x000fe4000bf05270 */
[----:B------:R-:W-:Y:S02]  /*1e90*/  UIADD3 UR8, UP1, UPT, UR26, 0x80, URZ ;  /* 0x000000801a087890 */ /* 0x000fe4000ff3e0ff */
[----:B------:R-:W-:Y:S02]  /*1ea0*/  USEL UR7, URZ, 0x1, UP0 ;  /* 0x00000001ff077887 */ /* 0x000fe40008000000 */
[----:B------:R-:W-:-:S02]  /*1eb0*/  USEL UR6, UR5, URZ, UP0 ;  /* 0x000000ff05067287 */ /* 0x000fc40008000000 */
[----:B------:R-:W-:Y:S02]  /*1ec0*/  ULEA UR16, UR4, UR28, 0xc ;  /* 0x0000001c04107291 */ /* 0x000fe4000f8e60ff */
[----:B------:R-:W-:Y:S01]  /*1ed0*/  ULEA UR5, UR6, UR13, 0x3 ;  /* 0x0000000d06057291 */ /* 0x000fe2000f8e18ff */
[----:B------:R-:W-:Y:S01]  /*1ee0*/  LOP3.LUT R12, R12, UR7, RZ, 0x3c, !PT ;  /* 0x000000070c0c7c12 */ /* 0x000fe2000f8e3cff */
[----:B------:R-:W-:Y:S02]  /*1ef0*/  UIADD3 UR4, UP0, UPT, UR26, 0x180, URZ ;  /* 0x000001801a047890 */ /* 0x000fe4000ff1e0ff */
[----:B------:R-:W-:Y:S01]  /*1f00*/  ULOP3.LUT UR33, UR33, 0xfefffff8, URZ, 0xc0, !UPT ;  /* 0xfefffff821217892 */ /* 0x000fe2000f8ec0ff */
[----:B-1--4-:R-:W-:Y:S01]  /*1f10*/  SHF.L.U32 R0, R12, 0x1f, RZ ;  /* 0x0000001f0c007819 */ /* 0x012fe200000006ff */
[----:B------:R-:W-:Y:S02]  /*1f20*/  UIADD3.X UR9, UPT, UPT, URZ, UR27, URZ, UP1, !UPT ;  /* 0x0000001bff097290 */ /* 0x000fe40008ffe4ff */
[----:B------:R-:W-:Y:S01]  /*1f30*/  UIADD3 UR32, UPT, UPT, UR32, 0x2400, URZ ;  /* 0x0000240020207890 */ /* 0x000fe2000fffe0ff */
[----:B------:R1:W2:Y:S01]  /*1f40*/  SYNCS.PHASECHK.TRANS64.TRYWAIT P0, [UR5+0x90], R0 ;  /* 0x00009000ff0075a7 */ /* 0x0002a20008001105 */
[----:B------:R-:W-:-:S02]  /*1f50*/  UIADD3 UR16, UPT, UPT, UR13, 0x26400, UR16 ;  /* 0x000264000d107890 */ /* 0x000fc4000fffe010 */
[----:B------:R-:W-:Y:S02]  /*1f60*/  UIADD3.X UR5, UPT, UPT, URZ, UR27, URZ, UP0, !UPT ;  /* 0x0000001bff057290 */ /* 0x000fe400087fe4ff */
[----:B------:R-:W-:Y:S01]  /*1f70*/  UPRMT UR7, URZ, 0x5410, UR24 ;  /* 0x00005410ff077896 */ /* 0x000fe20008000018 */
[----:B------:R-:W-:Y:S01]  /*1f80*/  UMOV UR14, 0x0 ;  /* 0x00000000000e7882 */ /* 0x000fe20000000000 */
[----:B------:R-:W-:Y:S01]  /*1f90*/  UMOV UR15, 0x10000000 ;  /* 0x10000000000f7882 */ /* 0x000fe20000000000 */
[----:B------:R-:W-:Y:S01]  /*1fa0*/  UMOV UR18, UR34 ;  /* 0x0000002200127c82 */ /* 0x000fe20008000000 */
[----:B------:R-:W-:Y:S01]  /*1fb0*/  UMOV UR20, UR36 ;  /* 0x0000002400147c82 */ /* 0x000fe20008000000 */
[----:B------:R-:W-:Y:S01]  /*1fc0*/  UMOV UR17, UR33 ;  /* 0x0000002100117c82 */ /* 0x000fe20008000000 */
[----:B------:R3:W-:Y:S03]  /*1fd0*/  UTMALDG.3D.2CTA [UR32], [UR8], desc[UR14] ;  /* 0x00000e20080075b4 */ /* 0x0007e60008211000 */
[----:B------:R4:W-:Y:S01]  /*1fe0*/  UTMALDG.3D.MULTICAST.2CTA [UR16], [UR4], UR7, desc[UR14] ;  /* 0x00000e10040073b4 */ /* 0x0009e20008211807 */
[----:B---3--:R-:W-:Y:S01]  /*1ff0*/  UIADD3 UR34, UPT, UPT, UR34, 0x80, URZ ;  /* 0x0000008022227890 */ /* 0x008fe2000fffe0ff */
[----:B----4-:R-:W-:Y:S01]  /*2000*/  UMOV UR7, UR29 ;  /* 0x0000001d00077c82 */ /* 0x010fe20008000000 */
[----:B------:R-:W-:Y:S01]  /*2010*/  UMOV UR4, UR6 ;  /* 0x0000000600047c82 */ /* 0x000fe20008000000 */
[----:B------:R-:W-:Y:S09]  /*2020*/  BRA.U UP2, `(.L_x_32) ;  /* 0xfffffffd02487547 */ /* 0x000ff2000b83ffff */
.L_x_26:
[----:B------:R-:W-:Y:S01]  /*2030*/  ULEA UR4, UR6, UR13, 0x3 ;  /* 0x0000000d06047291 */ /* 0x000fe2000f8e18ff */
[----:B-1--4-:R-:W-:Y:S01]  /*2040*/  SHF.L.U32 R0, R12, 0x1f, RZ ;  /* 0x0000001f0c007819 */ /* 0x012fe200000006ff */
[----:B------:R-:W-:Y:S01]  /*2050*/  @!P1 SYNCS.ARRIVE.TRANS64.A1T0 RZ, [UR13+0x138], RZ ;  /* 0x000138ffffff99a7 */ /* 0x000fe2000810000d */
[----:B------:R-:W-:-:S06]  /*2060*/  UISETP.GT.AND UP0, UPT, UR41, UR40, UPT ;  /* 0x000000282900728c */ /* 0x000fcc000bf04270 */
[----:B--2---:R1:W2:Y:S03]  /*2070*/  SYNCS.PHASECHK.TRANS64.TRYWAIT P0, [UR4+0x90], R0 ;  /* 0x00009000ff0075a7 */ /* 0x0042a60008001104 */
[----:B------:R-:W-:Y:S05]  /*2080*/  BRA.U !UP0, `(.L_x_33) ;  /* 0x0000000108c07547 */ /* 0x000fea000b800000 */
[----:B------:R-:W-:Y:S01]  /*2090*/  UIADD3 UR25, UPT, UPT, UR47, UR7, URZ ;  /* 0x000000072f197290 */ /* 0x000fe2000fffe0ff */
[----:B------:R-:W-:-:S11]  /*20a0*/  UMOV UR4, UR6 ;  /* 0x0000000600047c82 */ /* 0x000fd60008000000 */
.L_x_39:
[----:B------:R-:W-:Y:S01]  /*20b0*/  ULEA UR9, UR4, UR13, 0x3 ;  /* 0x0000000d04097291 */ /* 0x000fe2000f8e18ff */
[----:B--2---:R-:W-:Y:S01]  /*20c0*/  @P3 MOV R2, 0x6000 ;  /* 0x0000600000023802 */ /* 0x004fe20000000f00 */
[----:B-12-4-:R-:W-:Y:S10]  /*20d0*/  @P0 BRA `(.L_x_34) ;  /* 0x00000000000c0947 */ /* 0x016ff40003800000 */
[----:B------:R-:W-:-:S04]  /*20e0*/  SHF.L.U32 R3, R12, 0x1f, RZ ;  /* 0x0000001f0c037819 */ /* 0x000fc800000006ff */
[----:B------:R-:W2:Y:S02]  /*20f0*/  SYNCS.PHASECHK.TRANS64.TRYWAIT P0, [UR9+0x90], R3 ;  /* 0x00009003ff0075a7 */ /* 0x000ea40008001109 */
[----:B--2---:R-:W-:Y:S05]  /*2100*/  @!P0 BRA `(.L_x_35) ;  /* 0x0000005800048947 */ /* 0x004fea0003800000 */
.L_x_34:
[----:B------:R2:W-:Y:S01]  /*2110*/  @P3 SYNCS.ARRIVE.TRANS64 RZ, [UR9], R2 ;  /* 0x00000002ffff39a7 */ /* 0x0005e20008000009 */
[----:B------:R-:W-:-:S04]  /*2120*/  ULOP3.LUT UR5, UR21, 0x2, URZ, 0xfc, !UPT ;  /* 0x0000000215057892 */ /* 0x000fc8000f8efcff */
[----:B------:R-:W-:-:S09]  /*2130*/  UISETP.NE.AND UP0, UPT, UR5, 0x2, UPT ;  /* 0x000000020500788c */ /* 0x000fd2000bf05270 */
[----:B------:R-:W-:Y:S05]  /*2140*/  BRA.U UP0, `(.L_x_36) ;  /* 0x0000000100047547 */ /* 0x000fea000b800000 */
[----:B---3--:R-:W-:Y:S05]  /*2150*/  BPT.TRAP 0x1 ;  /* 0x000000040000795c */ /* 0x008fea0000300000 */
.L_x_36:
[----:B------:R-:W-:Y:S04]  /*2160*/  BSSY.RECONVERGENT B0, `(.L_x_37) ;  /* 0x0000003000007945 */ /* 0x000fe80003800200 */
[----:B------:R-:W-:Y:S05]  /*2170*/  @!P2 BRA `(.L_x_38) ;  /* 0x000000000004a947 */ /* 0x000fea0003800000 */
[----:B---3--:R-:W-:Y:S05]  /*2180*/  BPT.TRAP 0x1 ;  /* 0x000000040000795c */ /* 0x008fea0000300000 */
.L_x_38:
[----:B---3--:R-:W-:Y:S05]  /*2190*/  BSYNC.RECONVERGENT B0 ;  /* 0x0000000000007941 */ /* 0x008fea0003800200 */
.L_x_37:
[----:B------:R-:W-:Y:S02]  /*21a0*/  UIADD3 UR5, UPT, UPT, UR4, 0x1, URZ ;  /* 0x0000000104057890 */ /* 0x000fe4000fffe0ff */
[----:B------:R-:W-:Y:S02]  /*21b0*/  USHF.L.U32 UR10, UR7, 0x7, URZ ;  /* 0x00000007070a7899 */ /* 0x000fe400080006ff */
[----:B------:R-:W-:Y:S02]  /*21c0*/  UISETP.NE.AND UP0, UPT, UR5, 0x12, UPT ;  /* 0x000000120500788c */ /* 0x000fe4000bf05270 */
[----:B------:R-:W-:Y:S02]  /*21d0*/  UIADD3 UR7, UPT, UPT, UR7, 0x1, URZ ;  /* 0x0000000107077890 */ /* 0x000fe4000fffe0ff */
[----:B------:R-:W-:Y:S02]  /*21e0*/  USEL UR8, URZ, 0x1, UP0 ;  /* 0x00000001ff087887 */ /* 0x000fe40008000000 */
[----:B------:R-:W-:-:S02]  /*21f0*/  USEL UR6, UR5, URZ, UP0 ;  /* 0x000000ff05067287 */ /* 0x000fc40008000000 */
[----:B------:R-:W-:Y:S02]  /*2200*/  UIADD3 UR22, UP0, UPT, UR26, 0x180, URZ ;  /* 0x000001801a167890 */ /* 0x000fe4000ff1e0ff */
[----:B------:R-:W-:Y:S01]  /*2210*/  LOP3.LUT R12, R12, UR8, RZ, 0x3c, !PT ;  /* 0x000000080c0c7c12 */ /* 0x000fe2000f8e3cff */
[----:B------:R-:W-:Y:S02]  /*2220*/  ULEA UR8, UR4, UR13, 0xd ;  /* 0x0000000d04087291 */ /* 0x000fe4000f8e68ff */
[----:B------:R-:W-:Y:S01]  /*2230*/  UIADD3 UR14, UP1, UPT, UR26, 0x80, URZ ;  /* 0x000000801a0e7890 */ /* 0x000fe2000ff3e0ff */
[----:B-1----:R-:W-:Y:S01]  /*2240*/  SHF.L.U32 R0, R12, 0x1f, RZ ;  /* 0x0000001f0c007819 */ /* 0x002fe200000006ff */
[----:B------:R-:W-:Y:S02]  /*2250*/  UIADD3.X UR23, UPT, UPT, URZ, UR27, URZ, UP0, !UPT ;  /* 0x0000001bff177290 */ /* 0x000fe400087fe4ff */
[----:B------:R-:W-:Y:S02]  /*2260*/  UISETP.NE.AND UP0, UPT, UR7, UR25, UPT ;  /* 0x000000190700728c */ /* 0x000fe4000bf05270 */
[----:B------:R-:W-:-:S02]  /*2270*/  ULEA UR5, UR6, UR13, 0x3 ;  /* 0x0000000d06057291 */ /* 0x000fc4000f8e18ff */
[----:B------:R-:W-:Y:S02]  /*2280*/  ULOP3.LUT UR9, UR9, 0xfefffff8, URZ, 0xc0, !UPT ;  /* 0xfefffff809097892 */ /* 0x000fe4000f8ec0ff */
[----:B------:R-:W-:Y:S02]  /*2290*/  ULEA UR16, UR4, UR30, 0xc ;  /* 0x0000001e04107291 */ /* 0x000fe4000f8e60ff */
[----:B------:R-:W-:Y:S02]  /*22a0*/  UIADD3 UR8, UPT, UPT, UR8, 0x2400, URZ ;  /* 0x0000240008087890 */ /* 0x000fe4000fffe0ff */
[----:B------:R-:W-:Y:S01]  /*22b0*/  UIADD3.X UR15, UPT, UPT, URZ, UR27, URZ, UP1, !UPT ;  /* 0x0000001bff0f7290 */ /* 0x000fe20008ffe4ff */
[----:B------:R4:W1:Y:S01]  /*22c0*/  SYNCS.PHASECHK.TRANS64.TRYWAIT P0, [UR5+0x90], R0 ;  /* 0x00009000ff0075a7 */ /* 0x0008620008001105 */
[----:B------:R-:W-:Y:S01]  /*22d0*/  UPRMT UR4, URZ, 0x5410, UR24 ;  /* 0x00005410ff047896 */ /* 0x000fe20008000018 */
[----:B------:R-:W-:Y:S01]  /*22e0*/  UMOV UR32, 0x0 ;  /* 0x0000000000207882 */ /* 0x000fe20000000000 */
[----:B------:R-:W-:Y:S01]  /*22f0*/  UMOV UR33, 0x10000000 ;  /* 0x1000000000217882 */ /* 0x000fe20000000000 */
[----:B------:R-:W-:Y:S01]  /*2300*/  UMOV UR11, UR35 ;  /* 0x00000023000b7c82 */ /* 0x000fe20008000000 */
[----:B------:R-:W-:Y:S01]  /*2310*/  UMOV UR12, UR36 ;  /* 0x00000024000c7c82 */ /* 0x000fe20008000000 */
[----:B------:R-:W-:Y:S01]  /*2320*/  UMOV UR20, UR36 ;  /* 0x0000002400147c82 */ /* 0x000fe20008000000 */
[----:B------:R-:W-:Y:S01]  /*2330*/  UMOV UR17, UR9 ;  /* 0x0000000900117c82 */ /* 0x000fe20008000000 */
[----:B------:R-:W-:Y:S01]  /*2340*/  UMOV UR18, UR10 ;  /* 0x0000000a00127c82 */ /* 0x000fe20008000000 */
[----:B------:R-:W-:Y:S01]  /*2350*/  UTMALDG.3D.2CTA [UR8], [UR14], desc[UR32] ;  /* 0x000020080e0075b4 */ /* 0x000fe20008211000 */
[----:B------:R3:W-:Y:S02]  /*2360*/  UTMALDG.3D.MULTICAST.2CTA [UR16], [UR22], UR4, desc[UR32] ;  /* 0x00002010160073b4 */ /* 0x0007e40008211804 */
[----:B---3--:R-:W-:Y:S01]  /*2370*/  UMOV UR4, UR6 ;  /* 0x0000000600047c82 */ /* 0x008fe20008000000 */
[----:B------:R-:W-:Y:S05]  /*2380*/  BRA.U UP0, `(.L_x_39) ;  /* 0xfffffffd00487547 */ /* 0x000fea000b83ffff */
.L_x_33:
[C---:B------:R-:W-:Y:S01]  /*2390*/  LEA R3, R11.reuse, UR13, 0x3 ;  /* 0x0000000d0b037c11 */ /* 0x040fe2000f8e18ff */
[----:B------:R-:W-:Y:S01]  /*23a0*/  NOP ;  /* 0x0000000000007918 */ /* 0x000fe20000000000 */
[----:B-1--4-:R-:W-:Y:S02]  /*23b0*/  SHF.L.U32 R0, R10, 0x1f, RZ ;  /* 0x0000001f0a007819 */ /* 0x012fe400000006ff */
[----:B------:R-:W-:Y:S02]  /*23c0*/  LEA R4, R11, UR13, 0x4 ;  /* 0x0000000d0b047c11 */ /* 0x000fe4000f8e20ff */
[----:B--2---:R-:W1:Y:S02]  /*23d0*/  SYNCS.PHASECHK.TRANS64.TRYWAIT P0, [R3+URZ+0x140], R0 ;  /* 0x00014000030075a7 */ /* 0x004e6400080011ff */
[----:B-1----:R-:W-:Y:S05]  /*23e0*/  @!P0 BRA `(.L_x_40) ;  /* 0x0000005400648947 */ /* 0x002fea0003800000 */
.L_x_131:
[----:B------:R-:W2:Y:S01]  /*23f0*/  LDS.128 R4, [R4+0x1d0] ;  /* 0x0001d00004047984 */ /* 0x000ea20000000c00 */
[----:B------:R-:W-:Y:S01]  /*2400*/  UISETP.GE.AND UP0, UPT, UR42, 0x1, UPT ;  /* 0x000000012a00788c */ /* 0x000fe2000bf06270 */
[----:B------:R-:W-:Y:S01]  /*2410*/  @!PT LDS RZ, [RZ] ;  /* 0x00000000fffff984 */ /* 0x000fe20000000800 */
[----:B------:R-:W-:Y:S01]  /*2420*/  @!PT LDS RZ, [RZ] ;  /* 0x00000000fffff984 */ /* 0x000fe20000000800 */
[----:B------:R-:W-:Y:S01]  /*2430*/  @!PT LDS RZ, [RZ] ;  /* 0x00000000fffff984 */ /* 0x000fe20000000800 */
[----:B------:R-:W-:Y:S01]  /*2440*/  @!PT LDS RZ, [RZ] ;  /* 0x00000000fffff984 */ /* 0x000fe20000000800 */
[----:B------:R4:W-:Y:S06]  /*2450*/  MEMBAR.ALL.CTA ;  /* 0x0000000000007992 */ /* 0x0009ec0000008000 */
[----:B----4-:R-:W4:Y:S01]  /*2460*/  FENCE.VIEW.ASYNC.S ;  /* 0x00000000000073c6 */ /* 0x010f220000000000 */
[----:B--2---:R-:W-:-:S13]  /*2470*/  LOP3.LUT P0, RZ, R6, 0x1, RZ, 0xc0, !PT ;  /* 0x0000000106ff7812 */ /* 0x004fda000780c0ff */
[----:B----4-:R-:W-:Y:S01]  /*2480*/  VOTEU.ANY UP1, P0 ;  /* 0x0000000000ff7886 */ /* 0x010fe20000020100 */
[----:B------:R-:W-:-:S13]  /*2490*/  PLOP3.LUT P0, PT, PT, PT, UP1, 0x80, 0x8 ;  /* 0x000000000008781c */ /* 0x000fda0003f0f018 */
[----:B-1----:R-:W-:Y:S02]  /*24a0*/  @P0 LOP3.LUT R0, R5, 0xffff, RZ, 0xc0, !PT ;  /* 0x0000ffff05000812 */ /* 0x002fe400078ec0ff */
[----:B------:R-:W-:Y:S02]  /*24b0*/  @P0 MOV R2, R4 ;  /* 0x0000000400020202 */ /* 0x000fe40000000f00 */
[----:B------:R-:W-:Y:S01]  /*24c0*/  @P0 R2UR UR5, R0 ;  /* 0x00000000000502ca */ /* 0x000fe200000e0000 */
[----:B------:R-:W-:Y:S01]  /*24d0*/  VIADD R0, R3, 0x150 ;  /* 0x0000015003007836 */ /* 0x000fe20000000000 */
[----:B------:R-:W-:Y:S02]  /*24e0*/  @P0 SHF.R.U32.HI R4, RZ, 0x10, R5 ;  /* 0x00000010ff040819 */ /* 0x000fe40000011605 */
[----:B------:R-:W-:Y:S02]  /*24f0*/  @P0 R2UR UR7, R2 ;  /* 0x00000000020702ca */ /* 0x000fe400000e0000 */
[----:B------:R-:W-:-:S02]  /*2500*/  PRMT R0, RZ, 0x654, R0 ;  /* 0x00000654ff007816 */ /* 0x000fc40000000000 */
[----:B------:R-:W-:Y:S02]  /*2510*/  @P0 R2UR UR4, R4 ;  /* 0x00000000040402ca */ /* 0x000fe400000e0000 */
[----:B------:R1:W-:Y:S03]  /*2520*/  SYNCS.ARRIVE.TRANS64.RED.A1T0 RZ, [R0+URZ], RZ ;  /* 0x000000ff00ff79a7 */ /* 0x0003e600081004ff */
[----:B------:R-:W-:-:S04]  /*2530*/  @UP1 UMOV UR31, UR5 ;  /* 0x00000005001f1c82 */ /* 0x000fc80008000000 */
[----:B------:R-:W-:-:S04]  /*2540*/  @UP1 UMOV UR37, UR7 ;  /* 0x0000000700251c82 */ /* 0x000fc80008000000 */
[----:B------:R-:W-:Y:S01]  /*2550*/  @UP1 UMOV UR36, UR4 ;  /* 0x0000000400241c82 */ /* 0x000fe20008000000 */
[----:B------:R-:W-:Y:S05]  /*2560*/  BRA.U !UP0, `(.L_x_41) ;  /* 0x0000000108d47547 */ /* 0x000fea000b800000 */
[----:B------:R-:W3:Y:S01]  /*2570*/  LDCU.128 UR16, c[0x0][0xb10] ;  /* 0x00016200ff1077ac */ /* 0x000ee20008000c00 */
[----:B------:R-:W2:Y:S01]  /*2580*/  LDCU UR12, c[0x0][0xb20] ;  /* 0x00016400ff0c77ac */ /* 0x000ea20008000800 */
[----:B------:R-:W4:Y:S01]  /*2590*/  LDCU UR20, c[0x0][0xb0c] ;  /* 0x00016180ff1477ac */ /* 0x000f220008000800 */
[----:B------:R-:W1:Y:S01]  /*25a0*/  LDCU.64 UR8, c[0x0][0xb28] ;  /* 0x00016500ff0877ac */ /* 0x000e620008000a00 */
[----:B------:R-:W-:Y:S02]  /*25b0*/  UISETP.NE.AND UP3, UPT, UR42, 0x1, UPT ;  /* 0x000000012a00788c */ /* 0x000fe4000bf65270 */
[----:B---3--:R-:W-:Y:S02]  /*25c0*/  UIMAD.WIDE.U32 UR10, UR38, UR19, URZ ;  /* 0x00000013260a72a5 */ /* 0x008fe4000f8e00ff */
[----:B------:R-:W-:Y:S02]  /*25d0*/  UIMAD.WIDE.U32 UR4, UR39, UR16, URZ ;  /* 0x00000010270472a5 */ /* 0x000fe4000f8e00ff */
[----:B------:R-:W-:-:S02]  /*25e0*/  UISETP.NE.AND UP0, UPT, UR18, 0x1, UPT ;  /* 0x000000011200788c */ /* 0x000fc4000bf05270 */
[----:B------:R-:W-:Y:S01]  /*25f0*/  UIMAD.WIDE.U32 UR22, UR31, UR19, URZ ;  /* 0x000000131f1672a5 */ /* 0x000fe2000f8e00ff */
[----:B------:R-:W-:Y:S02]  /*2600*/  UMOV UR10, UR11 ;  /* 0x0000000b000a7c82 */ /* 0x000fe40008000000 */
[----:B------:R-:W-:Y:S01]  /*2610*/  UMOV UR4, UR5 ;  /* 0x0000000500047c82 */ /* 0x000fe20008000000 */
[----:B--2---:R-:W-:Y:S02]  /*2620*/  USHF.R.U32.HI UR10, URZ, UR12, UR10 ;  /* 0x0000000cff0a7299 */ /* 0x004fe4000801160a */
[----:B----4-:R-:W-:Y:S02]  /*2630*/  UISETP.NE.AND UP2, UPT, UR20, 0x1, UPT ;  /* 0x000000011400788c */ /* 0x010fe4000bf45270 */
[----:B------:R-:W-:Y:S02]  /*2640*/  USHF.R.U32.HI UR4, URZ, UR17, UR4 ;  /* 0x00000011ff047299 */ /* 0x000fe40008011604 */
[----:B------:R-:W-:-:S02]  /*2650*/  USEL UR5, UR38, UR10, !UP0 ;  /* 0x0000000a26057287 */ /* 0x000fc4000c000000 */
[----:B------:R-:W-:Y:S02]  /*2660*/  USEL UR7, UR39, UR4, !UP2 ;  /* 0x0000000427077287 */ /* 0x000fe4000d000000 */
[----:B-1----:R-:W-:Y:S01]  /*2670*/  UIMAD.WIDE.U32 UR10, UR5, UR8, URZ ;  /* 0x00000008050a72a5 */ /* 0x002fe2000f8e00ff */
[----:B------:R-:W-:Y:S01]  /*2680*/  UMOV UR4, UR23 ;  /* 0x0000001700047c82 */ /* 0x000fe20008000000 */
[----:B------:R-:W-:Y:S02]  /*2690*/  UIMAD.WIDE.U32 UR14, UR37, UR16, URZ ;  /* 0x00000010250e72a5 */ /* 0x000fe4000f8e00ff */
[----:B------:R-:W-:-:S03]  /*26a0*/  UIMAD.WIDE.U32 UR22, UR7, UR8, URZ ;  /* 0x00000008071672a5 */ /* 0x000fc6000f8e00ff */
[----:B------:R-:W-:Y:S01]  /*26b0*/  UMOV UR10, UR11 ;  /* 0x0000000b000a7c82 */ /* 0x000fe20008000000 */
[----:B------:R-:W-:Y:S02]  /*26c0*/  USHF.R.U32.HI UR4, URZ, UR12, UR4 ;  /* 0x0000000cff047299 */ /* 0x000fe40008011604 */
[----:B------:R-:W-:Y:S01]  /*26d0*/  @UP3 USHF.R.U32.HI UR5, URZ, UR9, UR10 ;  /* 0x00000009ff053299 */ /* 0x000fe2000801160a */
[----:B------:R-:W-:Y:S01]  /*26e0*/  UMOV UR14, UR15 ;  /* 0x0000000f000e7c82 */ /* 0x000fe20008000000 */
[----:B------:R-:W-:Y:S01]  /*26f0*/  UMOV UR22, UR23 ;  /* 0x0000001700167c82 */ /* 0x000fe20008000000 */
[----:B------:R-:W-:Y:S02]  /*2700*/  USHF.R.U32.HI UR17, URZ, UR17, UR14 ;  /* 0x00000011ff117299 */ /* 0x000fe4000801160e */
[----:B------:R-:W-:Y:S02]  /*2710*/  USEL UR4, UR31, UR4, !UP0 ;  /* 0x000000041f047287 */ /* 0x000fe4000c000000 */
[----:B------:R-:W-:-:S02]  /*2720*/  @UP3 USHF.R.U32.HI UR7, URZ, UR9, UR22 ;  /* 0x00000009ff073299 */ /* 0x000fc40008011616 */
[----:B------:R-:W-:Y:S02]  /*2730*/  UIMAD UR10, UR42, UR5, URZ ;  /* 0x000000052a0a72a4 */ /* 0x000fe4000f8e02ff */
[----:B------:R-:W-:Y:S02]  /*2740*/  USEL UR5, UR37, UR17, !UP2 ;  /* 0x0000001125057287 */ /* 0x000fe4000d000000 */
[----:B------:R-:W-:Y:S02]  /*2750*/  UIMAD UR12, UR42, UR7, URZ ;  /* 0x000000072a0c72a4 */ /* 0x000fe4000f8e02ff */
[----:B------:R-:W-:Y:S02]  /*2760*/  UISETP.GE.AND UP0, UPT, UR4, UR10, UPT ;  /* 0x0000000a0400728c */ /* 0x000fe4000bf06270 */
[----:B------:R-:W-:Y:S02]  /*2770*/  UIMAD.WIDE.U32 UR10, UR4, UR8, URZ ;  /* 0x00000008040a72a5 */ /* 0x000fe4000f8e00ff */
[----:B------:R-:W-:-:S02]  /*2780*/  UISETP.GE.OR UP0, UPT, UR5, UR12, UP0 ;  /* 0x0000000c0500728c */ /* 0x000fc40008706670 */
[----:B------:R-:W-:Y:S02]  /*2790*/  UIMAD.WIDE.U32 UR14, UR5, UR8, URZ ;  /* 0x00000008050e72a5 */ /* 0x000fe4000f8e00ff */
[----:B------:R-:W-:Y:S01]  /*27a0*/  UIADD3 UR12, UPT, UPT, -UR5, URZ, URZ ;  /* 0x000000ff050c7290 */ /* 0x000fe2000fffe1ff */
[----:B------:R-:W-:Y:S01]  /*27b0*/  UMOV UR10, UR11 ;  /* 0x0000000b000a7c82 */ /* 0x000fe20008000000 */
[----:B------:R-:W-:Y:S02]  /*27c0*/  UIADD3 UR11, UPT, UPT, -UR4, URZ, URZ ;  /* 0x000000ff040b7290 */ /* 0x000fe4000fffe1ff */
        /* <DEDUP_REMOVED lines=15> */
.L_x_41:
[----:B------:R-:W2:Y:S02]  /*28c0*/  LDCU UR4, c[0x0][0xb30] ;  /* 0x00016600ff0477ac */ /* 0x000ea40008000800 */
[----:B--2---:R-:W-:-:S09]  /*28d0*/  UISETP.NE.AND UP0, UPT, UR4, 0x1, UPT ;  /* 0x000000010400788c */ /* 0x004fd2000bf05270 */
[----:B------:R-:W-:Y:S05]  /*28e0*/  BRA.U UP0, `(.L_x_42) ;  /* 0x0000000100447547 */ /* 0x000fea000b800000 */
[----:B------:R-:W2:Y:S01]  /*28f0*/  LDCU.128 UR16, c[0x0][0xb10] ;  /* 0x00016200ff1077ac */ /* 0x000ea20008000c00 */
[----:B------:R-:W4:Y:S01]  /*2900*/  LDCU UR10, c[0x0][0xb0c] ;  /* 0x00016180ff0a77ac */ /* 0x000f220008000800 */
[----:B------:R-:W1:Y:S01]  /*2910*/  LDCU UR7, c[0x0][0xb20] ;  /* 0x00016400ff0777ac */ /* 0x000e620008000800 */
[----:B--2---:R-:W-:Y:S02]  /*2920*/  UIMAD.WIDE.U32 UR8, UR37, UR16, URZ ;  /* 0x00000010250872a5 */ /* 0x004fe4000f8e00ff */
[----:B------:R-:W-:Y:S02]  /*2930*/  UIMAD.WIDE.U32 UR4, UR31, UR19, URZ ;  /* 0x000000131f0472a5 */ /* 0x000fe4000f8e00ff */
[----:B----4-:R-:W-:Y:S02]  /*2940*/  UISETP.NE.AND UP2, UPT, UR10, 0x1, UPT ;  /* 0x000000010a00788c */ /* 0x010fe4000bf45270 */
[----:B------:R-:W-:Y:S01]  /*2950*/  UISETP.NE.AND UP0, UPT, UR18, 0x1, UPT ;  /* 0x000000011200788c */ /* 0x000fe2000bf05270 */
[----:B------:R-:W-:-:S02]  /*2960*/  UMOV UR8, UR9 ;  /* 0x0000000900087c82 */ /* 0x000fc40008000000 */
[----:B------:R-:W-:Y:S01]  /*2970*/  UMOV UR4, UR5 ;  /* 0x0000000500047c82 */ /* 0x000fe20008000000 */
[----:B------:R-:W-:Y:S02]  /*2980*/  USHF.R.U32.HI UR17, URZ, UR17, UR8 ;  /* 0x00000011ff117299 */ /* 0x000fe40008011608 */
[----:B-1----:R-:W-:Y:S02]  /*2990*/  USHF.R.U32.HI UR4, URZ, UR7, UR4 ;  /* 0x00000007ff047299 */ /* 0x002fe40008011604 */
[----:B------:R-:W-:Y:S02]  /*29a0*/  USEL UR5, UR37, UR17, !UP2 ;  /* 0x0000001125057287 */ /* 0x000fe4000d000000 */
[----:B------:R-:W-:-:S04]  /*29b0*/  USEL UR4, UR31, UR4, !UP0 ;  /* 0x000000041f047287 */ /* 0x000fc8000c000000 */
[----:B------:R-:W-:Y:S02]  /*29c0*/  UIADD3 UR7, UPT, UPT, UR5, -UR4, URZ ;  /* 0x8000000405077290 */ /* 0x000fe4000fffe0ff */
[----:B------:R-:W-:Y:S02]  /*29d0*/  UIADD3 UR4, UPT, UPT, -UR5, UR4, URZ ;  /* 0x0000000405047290 */ /* 0x000fe4000fffe1ff */
[----:B------:R-:W-:Y:S02]  /*29e0*/  UIMAD UR31, UR7, UR18, UR31 ;  /* 0x00000012071f72a4 */ /* 0x000fe4000f8e021f */
[----:B------:R-:W-:-:S12]  /*29f0*/  UIMAD UR37, UR4, UR10, UR37 ;  /* 0x0000000a042572a4 */ /* 0x000fd8000f8e0225 */
.L_x_42:
[----:B------:R-:W-:Y:S01]  /*2a00*/  VIADD R11, R11, 0x1 ;  /* 0x000000010b0b7836 */ /* 0x000fe20000000000 */
[----:B------:R-:W-:Y:S01]  /*2a10*/  PLOP3.LUT P1, PT, PT, PT, PT, 0x80, 0x8 ;  /* 0x000000000008781c */ /* 0x000fe20003f2f070 */
[----:B------:R-:W-:Y:S02]  /*2a20*/  UIADD3 UR45, UPT, UPT, UR37, UR55, URZ ;  /* 0x00000037252d7290 */ /* 0x000fe4000fffe0ff */
[----:B------:R-:W-:Y:S01]  /*2a30*/  UIADD3 UR46, UPT, UPT, UR31, UR59, URZ ;  /* 0x0000003b1f2e7290 */ /* 0x000fe2000fffe0ff */
[----:B------:R-:W-:-:S04]  /*2a40*/  ISETP.NE.AND P0, PT, R11, 0x2, PT ;  /* 0x000000020b00780c */ /* 0x000fc80003f05270 */
[----:B-1----:R-:W-:Y:S02]  /*2a50*/  SEL R0, RZ, 0x1, P0 ;  /* 0x00000001ff007807 */ /* 0x002fe40000000000 */
[----:B------:R-:W-:Y:S02]  /*2a60*/  SEL R11, R11, RZ, P0 ;  /* 0x000000ff0b0b7207 */ /* 0x000fe40000000000 */
[----:B------:R-:W-:Y:S01]  /*2a70*/  LOP3.LUT R10, R10, R0, RZ, 0x3c, !PT ;  /* 0x000000000a0a7212 */ /* 0x000fe200078e3cff */
[----:B------:R-:W-:Y:S06]  /*2a80*/  BRA.U UP1, `(.L_x_43) ;  /* 0xfffffff101447547 */ /* 0x000fec000b83ffff */
[----:B------:R-:W-:Y:S01]  /*2a90*/  UIADD3 UR13, UPT, UPT, UR13, 0x90, URZ ;  /* 0x000000900d0d7890 */ /* 0x000fe2000fffe0ff */
[----:B------:R-:W-:-:S03]  /*2aa0*/  SHF.L.U32 R2, R12, 0x1f, RZ ;  /* 0x0000001f0c027819 */ /* 0x000fc600000006ff */
[----:B------:R-:W-:-:S09]  /*2ab0*/  ULEA UR4, UR6, UR13, 0x3 ;  /* 0x0000000d06047291 */ /* 0x000fd2000f8e18ff */
[----:B------:R-:W1:Y:S02]  /*2ac0*/  SYNCS.PHASECHK.TRANS64.TRYWAIT P0, [UR4], R2 ;  /* 0x00000002ff0075a7 */ /* 0x000e640008001104 */
[----:B-1----:R-:W-:Y:S05]  /*2ad0*/  @!P0 BRA `(.L_x_44) ;  /* 0x0000004c00bc8947 */ /* 0x002fea0003800000 */
.L_x_133:
[----:B------:R-:W-:-:S04]  /*2ae0*/  UIADD3 UR4, UPT, UPT, UR6, 0x1, URZ ;  /* 0x0000000106047890 */ /* 0x000fc8000fffe0ff */
[----:B------:R-:W-:-:S04]  /*2af0*/  UISETP.NE.AND UP0, UPT, UR4, 0x12, UPT ;  /* 0x000000120400788c */ /* 0x000fc8000bf05270 */
[----:B------:R-:W-:Y:S02]  /*2b00*/  USEL UR6, URZ, 0x1, UP0 ;  /* 0x00000001ff067887 */ /* 0x000fe40008000000 */
[----:B------:R-:W-:-:S04]  /*2b10*/  USEL UR4, UR4, URZ, UP0 ;  /* 0x000000ff04047287 */ /* 0x000fc80008000000 */
[----:B------:R-:W-:Y:S01]  /*2b20*/  ULEA UR5, UR4, UR13, 0x3 ;  /* 0x0000000d04057291 */ /* 0x000fe2000f8e18ff */
[----:B-1----:R-:W-:-:S04]  /*2b30*/  LOP3.LUT R2, R12, UR6, RZ, 0x3c, !PT ;  /* 0x000000060c027c12 */ /* 0x002fc8000f8e3cff */
[----:B------:R-:W-:-:S04]  /*2b40*/  SHF.L.U32 R3, R2, 0x1f, RZ ;  /* 0x0000001f02037819 */ /* 0x000fc800000006ff */
[----:B------:R-:W1:Y:S02]  /*2b50*/  SYNCS.PHASECHK.TRANS64.TRYWAIT P0, [UR5], R3 ;  /* 0x00000003ff0075a7 */ /* 0x000e640008001105 */
[----:B-1----:R-:W-:Y:S05]  /*2b60*/  @!P0 BRA `(.L_x_45) ;  /* 0x0000004c00b08947 */ /* 0x002fea0003800000 */
.L_x_135:
[----:B------:R-:W-:-:S04]  /*2b70*/  UIADD3 UR4, UPT, UPT, UR4, 0x1, URZ ;  /* 0x0000000104047890 */ /* 0x000fc8000fffe0ff */
[----:B------:R-:W-:-:S04]  /*2b80*/  UISETP.NE.AND UP0, UPT, UR4, 0x12, UPT ;  /* 0x000000120400788c */ /* 0x000fc8000bf05270 */
[----:B------:R-:W-:Y:S02]  /*2b90*/  USEL UR6, URZ, 0x1, UP0 ;  /* 0x00000001ff067887 */ /* 0x000fe40008000000 */
[----:B------:R-:W-:-:S04]  /*2ba0*/  USEL UR4, UR4, URZ, UP0 ;  /* 0x000000ff04047287 */ /* 0x000fc80008000000 */
[----:B------:R-:W-:Y:S01]  /*2bb0*/  ULEA UR5, UR4, UR13, 0x3 ;  /* 0x0000000d04057291 */ /* 0x000fe2000f8e18ff */
[----:B------:R-:W-:-:S04]  /*2bc0*/  LOP3.LUT R2, R2, UR6, RZ, 0x3c, !PT ;  /* 0x0000000602027c12 */ /* 0x000fc8000f8e3cff */
[----:B-1----:R-:W-:-:S04]  /*2bd0*/  SHF.L.U32 R3, R2, 0x1f, RZ ;  /* 0x0000001f02037819 */ /* 0x002fc800000006ff */
[----:B------:R-:W1:Y:S02]  /*2be0*/  SYNCS.PHASECHK.TRANS64.TRYWAIT P0, [UR5], R3 ;  /* 0x00000003ff0075a7 */ /* 0x000e640008001105 */
[----:B-1----:R-:W-:Y:S05]  /*2bf0*/  @!P0 BRA `(.L_x_46) ;  /* 0x0000004c00a48947 */ /* 0x002fea0003800000 */
.L_x_137:
        /* <DEDUP_REMOVED lines=9> */
.L_x_139:
        /* <DEDUP_REMOVED lines=9> */
.L_x_141:
        /* <DEDUP_REMOVED lines=9> */
.L_x_143:
        /* <DEDUP_REMOVED lines=9> */
.L_x_145:
        /* <DEDUP_REMOVED lines=9> */
.L_x_147:
        /* <DEDUP_REMOVED lines=9> */
.L_x_149:
        /* <DEDUP_REMOVED lines=9> */
.L_x_151:
        /* <DEDUP_REMOVED lines=9> */
.L_x_153:
        /* <DEDUP_REMOVED lines=9> */
.L_x_155:
        /* <DEDUP_REMOVED lines=9> */
.L_x_157:
        /* <DEDUP_REMOVED lines=9> */
.L_x_159:
        /* <DEDUP_REMOVED lines=9> */
.L_x_161:
        /* <DEDUP_REMOVED lines=9> */
.L_x_163:
        /* <DEDUP_REMOVED lines=9> */
.L_x_165:
[----:B------:R-:W-:-:S04]  /*33e0*/  UIADD3 UR4, UPT, UPT, UR4, 0x1, URZ ;  /* 0x0000000104047890 */ /* 0x000fc8000fffe0ff */
[----:B------:R-:W-:-:S04]  /*33f0*/  UISETP.NE.AND UP0, UPT, UR4, 0x12, UPT ;  /* 0x000000120400788c */ /* 0x000fc8000bf05270 */
[----:B------:R-:W-:Y:S02]  /*3400*/  USEL UR5, URZ, 0x1, UP0 ;  /* 0x00000001ff057887 */ /* 0x000fe40008000000 */
[----:B------:R-:W-:-:S04]  /*3410*/  USEL UR4, UR4, URZ, UP0 ;  /* 0x000000ff04047287 */ /* 0x000fc80008000000 */
[----:B------:R-:W-:Y:S01]  /*3420*/  ULEA UR4, UR4, UR13, 0x3 ;  /* 0x0000000d04047291 */ /* 0x000fe2000f8e18ff */
[----:B------:R-:W-:-:S04]  /*3430*/  LOP3.LUT R2, R2, UR5, RZ, 0x3c, !PT ;  /* 0x0000000502027c12 */ /* 0x000fc8000f8e3cff */
[----:B------:R-:W-:Y:S01]  /*3440*/  SHF.L.U32 R2, R2, 0x1f, RZ ;  /* 0x0000001f02027819 */ /* 0x000fe200000006ff */
[----:B-1----:R-:W-:-:S07]  /*3450*/  IMAD.U32 R0, RZ, RZ, UR4 ;  /* 0x00000004ff007e24 */ /* 0x002fce000f8e00ff */
.L_x_61:
[----:B-1----:R1:W2:Y:S02]  /*3460*/  SYNCS.PHASECHK.TRANS64.TRYWAIT P0, [R0+URZ], R2 ;  /* 0x00000002000075a7 */ /* 0x0022a400080011ff */
[----:B--2---:R-:W-:Y:S05]  /*3470*/  @!P0 NANOSLEEP.SYNCS 0x989680 ;  /* 0x009896800000895d */ /* 0x004fea0003900000 */
[----:B------:R-:W2:Y:S02]  /*3480*/  @!P0 SYNCS.PHASECHK.TRANS64 P0, [R0+URZ], R2 ;  /* 0x00000002000085a7 */ /* 0x000ea400080010ff */
[----:B--23--:R-:W-:Y:S05]  /*3490*/  @P0 EXIT ;  /* 0x000000000000094d */ /* 0x00cfea0003800000 */
[----:B------:R-:W-:Y:S05]  /*34a0*/  BRA `(.L_x_61) ;  /* 0xfffffffc00ec7947 */ /* 0x000fea000383ffff */
.L_x_23:
[----:B------:R-:W2:Y:S02]  /*34b0*/  S2UR UR4, SR_CgaCtaId ;  /* 0x00000000000479c3 */ /* 0x000ea40000008800 */
[----:B--2---:R-:W-:-:S04]  /*34c0*/  UISETP.NE.AND UP0, UPT, UR4, URZ, UPT ;  /* 0x000000ff0400728c */ /* 0x004fc8000bf05270 */
[----:B------:R-:W-:-:S09]  /*34d0*/  UISETP.NE.OR UP0, UPT, UR13, 0x1, UP0 ;  /* 0x000000010d00788c */ /* 0x000fd20008705670 */
[----:B------:R-:W-:Y:S05]  /*34e0*/  BRA.U UP0, `(.L_x_62) ;  /* 0x00000005004c7547 */ /* 0x000fea000b800000 */
[----:B------:R-:W2:Y:S01]  /*34f0*/  S2UR UR5, SR_CgaCtaId ;  /* 0x00000000000579c3 */ /* 0x000ea20000008800 */
[----:B------:R-:W-:Y:S01]  /*3500*/  UMOV UR4, 0x400 ;  /* 0x0000040000047882 */ /* 0x000fe20000000000 */
[----:B------:R-:W-:Y:S01]  /*3510*/  ISETP.GE.U32.AND P2, PT, R0, 0x4, PT ;  /* 0x000000040000780c */ /* 0x000fe20003f46070 */
[----:B------:R-:W-:Y:S01]  /*3520*/  IMAD.MOV.U32 R12, RZ, RZ, 0x1 ;  /* 0x00000001ff0c7424 */ /* 0x000fe200078e00ff */
[----:B------:R-:W-:Y:S02]  /*3530*/  CS2R R10, SRZ ;  /* 0x00000000000a7805 */ /* 0x000fe4000001ff00 */
[----:B------:R-:W-:Y:S01]  /*3540*/  CS2R R8, SRZ ;  /* 0x0000000000087805 */ /* 0x000fe2000001ff00 */
[----:B--2---:R-:W-:-:S03]  /*3550*/  ULEA UR6, UR5, UR4, 0x18 ;  /* 0x0000000405067291 */ /* 0x004fc6000f8ec0ff */
[----:B------:R-:W-:-:S09]  /*3560*/  UMOV UR5, URZ ;  /* 0x000000ff00057c82 */ /* 0x000fd20008000000 */
.L_x_66:
[----:B------:R-:W-:Y:S02]  /*3570*/  LEA R2, R8, UR6, 0x3 ;  /* 0x0000000608027c11 */ /* 0x000fe4000f8e18ff */
[----:B------:R-:W-:-:S03]  /*3580*/  SHF.L.U32 R4, R9, 0x1f, RZ ;  /* 0x0000001f09047819 */ /* 0x000fc600000006ff */
[----:B------:R-:W-:Y:S01]  /*3590*/  VIADD R5, R2, 0x1b0 ;  /* 0x000001b002057836 */ /* 0x000fe20000000000 */
[----:B------:R-:W2:Y:S02]  /*35a0*/  SYNCS.PHASECHK.TRANS64.TRYWAIT P0, [R2+URZ+0x1a0], R4 ;  /* 0x0001a004020075a7 */ /* 0x000ea400080011ff */
[----:B--2---:R-:W-:Y:S05]  /*35b0*/  @!P0 BRA `(.L_x_63) ;  /* 0x00000048009c8947 */ /* 0x004fea0003800000 */
.L_x_166:
[----:B------:R-:W-:Y:S01]  /*35c0*/  ULEA UR4, UR5, UR6, 0x3 ;  /* 0x0000000605047291 */ /* 0x000fe2000f8e18ff */
[----:B--2---:R-:W-:Y:S01]  /*35d0*/  PRMT R2, RZ, 0x654, R5 ;  /* 0x00000654ff027816 */ /* 0x004fe20000000005 */
[----:B------:R-:W-:Y:S01]  /*35e0*/  @!P2 IMAD.MOV.U32 R4, RZ, RZ, 0x10 ;  /* 0x00000010ff04a424 */ /* 0x000fe200078e00ff */
[----:B------:R-:W-:Y:S01]  /*35f0*/  SHF.L.U32 R5, R12, 0x1f, RZ ;  /* 0x0000001f0c057819 */ /* 0x000fe200000006ff */
[----:B------:R-:W-:Y:S01]  /*3600*/  UIADD3 UR7, UPT, UPT, UR4, 0x140, URZ ;  /* 0x0000014004077890 */ /* 0x000fe2000fffe0ff */
[----:B------:R2:W-:Y:S05]  /*3610*/  SYNCS.ARRIVE.TRANS64.RED.A1T0 RZ, [R2+URZ], RZ ;  /* 0x000000ff02ff79a7 */ /* 0x0005ea00081004ff */
[----:B------:R-:W-:Y:S01]  /*3620*/  IMAD.U32 R6, RZ, RZ, UR7 ;  /* 0x00000007ff067e24 */ /* 0x000fe2000f8e00ff */
[----:B------:R-:W3:Y:S04]  /*3630*/  SYNCS.PHASECHK.TRANS64.TRYWAIT P0, [UR4+0x150], R5 ;  /* 0x00015005ff0075a7 */ /* 0x000ee80008001104 */
[----:B------:R-:W-:Y:S01]  /*3640*/  PRMT R6, R0, 0x654, R6 ;  /* 0x0000065400067816 */ /* 0x000fe20000000006 */
[----:B--23--:R-:W-:Y:S06]  /*3650*/  @!P0 BRA `(.L_x_64) ;  /* 0x0000004800888947 */ /* 0x00cfec0003800000 */
.L_x_168:
[----:B------:R-:W-:Y:S01]  /*3660*/  ULEA UR8, UR5, UR6, 0x4 ;  /* 0x0000000605087291 */ /* 0x000fe2000f8e20ff */
[----:B------:R-:W-:Y:S01]  /*3670*/  SEL R3, R6, R3, !P2 ;  /* 0x0000000306037207 */ /* 0x000fe20005000000 */
[----:B------:R-:W-:Y:S01]  /*3680*/  UIADD3 UR9, UPT, UPT, UR4, 0x140, URZ ;  /* 0x0000014004097890 */ /* 0x000fe2000fffe0ff */
[----:B--2---:R-:W-:Y:S01]  /*3690*/  LEA R2, R11, UR6, 0x3 ;  /* 0x000000060b027c11 */ /* 0x004fe2000f8e18ff */
[----:B------:R-:W-:Y:S01]  /*36a0*/  UIADD3 UR8, UPT, UPT, UR8, 0x1d0, URZ ;  /* 0x000001d008087890 */ /* 0x000fe2000fffe0ff */
[----:B------:R2:W-:Y:S01]  /*36b0*/  @!P2 SYNCS.ARRIVE.TRANS64.RED RZ, [R3+URZ], R4 ;  /* 0x0000000403ffa9a7 */ /* 0x0005e200080004ff */
[----:B------:R-:W-:Y:S01]  /*36c0*/  UIADD3 UR4, UPT, UPT, UR5, 0x1, URZ ;  /* 0x0000000105047890 */ /* 0x000fe2000fffe0ff */
[----:B------:R-:W-:-:S03]  /*36d0*/  VIADD R8, R8, 0x1 ;  /* 0x0000000108087836 */ /* 0x000fc60000000000 */
[----:B------:R-:W-:Y:S02]  /*36e0*/  UISETP.NE.AND UP0, UPT, UR4, 0x2, UPT ;  /* 0x000000020400788c */ /* 0x000fe4000bf05270 */
[----:B------:R-:W-:Y:S01]  /*36f0*/  ISETP.NE.AND P0, PT, R8, 0x2, PT ;  /* 0x000000020800780c */ /* 0x000fe20003f05270 */
[----:B------:R-:W-:Y:S06]  /*3700*/  UGETNEXTWORKID.BROADCAST [UR8], [UR9] ;  /* 0x00000000080073ca */ /* 0x000fec0008000100 */
[----:B------:R-:W-:Y:S02]  /*3710*/  USEL UR7, URZ, 0x1, UP0 ;  /* 0x00000001ff077887 */ /* 0x000fe40008000000 */
[----:B------:R-:W-:-:S04]  /*3720*/  USEL UR5, UR4, URZ, UP0 ;  /* 0x000000ff04057287 */ /* 0x000fc80008000000 */
[----:B------:R-:W-:Y:S02]  /*3730*/  LOP3.LUT R12, R12, UR7, RZ, 0x3c, !PT ;  /* 0x000000070c0c7c12 */ /* 0x000fe4000f8e3cff */
[----:B--2---:R-:W-:-:S04]  /*3740*/  SHF.L.U32 R4, R10, 0x1f, RZ ;  /* 0x0000001f0a047819 */ /* 0x004fc800000006ff */
[----:B------:R-:W2:Y:S02]  /*3750*/  SYNCS.PHASECHK.TRANS64.TRYWAIT P1, [R2+URZ+0x140], R4 ;  /* 0x00014004020075a7 */ /* 0x000ea400080211ff */
[----:B--2---:R-:W-:Y:S05]  /*3760*/  @!P1 BRA `(.L_x_65) ;  /* 0x00000048005c9947 */ /* 0x004fea0003800000 */
.L_x_169:
[C---:B--2---:R-:W-:Y:S01]  /*3770*/  LEA R4, R11.reuse, UR6, 0x4 ;  /* 0x000000060b047c11 */ /* 0x044fe2000f8e20ff */
[----:B------:R-:W-:Y:S01]  /*3780*/  VIADD R2, R2, 0x150 ;  /* 0x0000015002027836 */ /* 0x000fe20000000000 */
[----:B------:R-:W-:Y:S01]  /*3790*/  SEL R8, R8, RZ, P0 ;  /* 0x000000ff08087207 */ /* 0x000fe20000000000 */
[----:B------:R-:W-:-:S03]  /*37a0*/  VIADD R11, R11, 0x1 ;  /* 0x000000010b0b7836 */ /* 0x000fc60000000000 */
[----:B------:R-:W2:Y:S01]  /*37b0*/  LDS.128 R4, [R4+0x1d0] ;  /* 0x0001d00004047984 */ /* 0x000ea20000000c00 */
[----:B------:R-:W-:Y:S02]  /*37c0*/  PRMT R2, RZ, 0x654, R2 ;  /* 0x00000654ff027816 */ /* 0x000fe40000000002 */
[C---:B------:R-:W-:Y:S01]  /*37d0*/  ISETP.NE.AND P1, PT, R11.reuse, 0x2, PT ;  /* 0x000000020b00780c */ /* 0x040fe20003f25270 */
[----:B------:R-:W-:Y:S01]  /*37e0*/  @!PT LDS RZ, [RZ] ;  /* 0x00000000fffff984 */ /* 0x000fe20000000800 */
[----:B------:R-:W-:Y:S01]  /*37f0*/  @!PT LDS RZ, [RZ] ;  /* 0x00000000fffff984 */ /* 0x000fe20000000800 */
[----:B------:R-:W-:Y:S01]  /*3800*/  @!PT LDS RZ, [RZ] ;  /* 0x00000000fffff984 */ /* 0x000fe20000000800 */
[----:B------:R-:W-:Y:S01]  /*3810*/  @!PT LDS RZ, [RZ] ;  /* 0x00000000fffff984 */ /* 0x000fe20000000800 */
[----:B------:R3:W-:Y:S06]  /*3820*/  MEMBAR.ALL.CTA ;  /* 0x0000000000007992 */ /* 0x0007ec0000008000 */
[----:B---3--:R-:W3:Y:S01]  /*3830*/  FENCE.VIEW.ASYNC.S ;  /* 0x00000000000073c6 */ /* 0x008ee20000000000 */
[----:B------:R-:W-:Y:S01]  /*3840*/  SEL R11, R11, RZ, P1 ;  /* 0x000000ff0b0b7207 */ /* 0x000fe20000800000 */
[----:B---3--:R3:W-:Y:S01]  /*3850*/  SYNCS.ARRIVE.TRANS64.RED.A1T0 RZ, [R2+URZ], RZ ;  /* 0x000000ff02ff79a7 */ /* 0x0087e200081004ff */
[----:B--2---:R-:W-:-:S02]  /*3860*/  LOP3.LUT P3, RZ, R6, 0x1, RZ, 0xc0, !PT ;  /* 0x0000000106ff7812 */ /* 0x004fc4000786c0ff */
[----:B------:R-:W-:-:S04]  /*3870*/  SEL R4, RZ, 0x1, P1 ;  /* 0x00000001ff047807 */ /* 0x000fc80000800000 */
[----:B------:R-:W-:Y:S02]  /*3880*/  LOP3.LUT R10, R10, R4, RZ, 0x3c, !PT ;  /* 0x000000040a0a7212 */ /* 0x000fe400078e3cff */
[----:B---3--:R-:W-:-:S04]  /*3890*/  SEL R2, RZ, 0x1, P0 ;  /* 0x00000001ff027807 */ /* 0x008fc80000000000 */
[----:B------:R-:W-:Y:S01]  /*38a0*/  LOP3.LUT R9, R9, R2, RZ, 0x3c, !PT ;  /* 0x0000000209097212 */ /* 0x000fe200078e3cff */
[----:B------:R-:W-:Y:S06]  /*38b0*/  @P3 BRA `(.L_x_66) ;  /* 0xfffffffc002c3947 */ /* 0x000fec000383ffff */
[----:B------:R-:W-:Y:S01]  /*38c0*/  ULEA UR4, UR5, UR6, 0x3 ;  /* 0x0000000605047291 */ /* 0x000fe2000f8e18ff */
[----:B------:R-:W-:-:S08]  /*38d0*/  SHF.L.U32 R2, R12, 0x1f, RZ ;  /* 0x0000001f0c027819 */ /* 0x000fd000000006ff */
[----:B------:R-:W2:Y:S02]  /*38e0*/  SYNCS.PHASECHK.TRANS64 P0, [UR4+0x150], R2 ;  /* 0x00015002ff0075a7 */ /* 0x000ea40008001004 */
[----:B--2---:R-:W-:Y:S05]  /*38f0*/  @P0 BRA `(.L_x_67) ;  /* 0x0000000000080947 */ /* 0x004fea0003800000 */
[----:B------:R-:W2:Y:S02]  /*3900*/  SYNCS.PHASECHK.TRANS64.TRYWAIT P0, [UR4+0x150], R2 ;  /* 0x00015002ff0075a7 */ /* 0x000ea40008001104 */
[----:B--2---:R-:W-:Y:S05]  /*3910*/  @!P0 BRA `(.L_x_68) ;  /* 0x0000004800048947 */ /* 0x004fea0003800000 */
.L_x_67:
[----:B------:R-:W-:-:S04]  /*3920*/  UIADD3 UR7, UPT, UPT, UR5, 0x1, URZ ;  /* 0x0000000105077890 */ /* 0x000fc8000fffe0ff */
[----:B------:R-:W-:-:S04]  /*3930*/  UISETP.NE.AND UP0, UPT, UR7, 0x2, UPT ;  /* 0x000000020700788c */ /* 0x000fc8000bf05270 */
[----:B------:R-:W-:Y:S02]  /*3940*/  USEL UR8, URZ, 0x1, UP0 ;  /* 0x00000001ff087887 */ /* 0x000fe40008000000 */
[----:B------:R-:W-:-:S04]  /*3950*/  USEL UR7, UR7, URZ, UP0 ;  /* 0x000000ff07077287 */ /* 0x000fc80008000000 */
[----:B------:R-:W-:Y:S01]  /*3960*/  ULEA UR7, UR7, UR6, 0x3 ;  /* 0x0000000607077291 */ /* 0x000fe2000f8e18ff */
[----:B--2---:R-:W-:-:S04]  /*3970*/  LOP3.LUT R2, R12, UR8, RZ, 0x3c, !PT ;  /* 0x000000080c027c12 */ /* 0x004fc8000f8e3cff */
[----:B------:R-:W-:-:S04]  /*3980*/  SHF.L.U32 R0, R2, 0x1f, RZ ;  /* 0x0000001f02007819 */ /* 0x000fc800000006ff */
[----:B------:R-:W2:Y:S02]  /*3990*/  SYNCS.PHASECHK.TRANS64 P0, [UR7+0x150], R0 ;  /* 0x00015000ff0075a7 */ /* 0x000ea40008001007 */
[----:B-12---:R-:W-:Y:S05]  /*39a0*/  @P0 EXIT ;  /* 0x000000000000094d */ /* 0x006fea0003800000 */
[----:B------:R-:W-:Y:S02]  /*39b0*/  SHF.L.U32 R2, R2, 0x1f, RZ ;  /* 0x0000001f02027819 */ /* 0x000fe400000006ff */
[----:B------:R-:W-:-:S07]  /*39c0*/  MOV R0, UR7 ;  /* 0x0000000700007c02 */ /* 0x000fce0008000f00 */
.L_x_69:
[----:B-1----:R1:W2:Y:S02]  /*39d0*/  SYNCS.PHASECHK.TRANS64.TRYWAIT P0, [R0+URZ+0x150], R2 ;  /* 0x00015002000075a7 */ /* 0x0022a400080011ff */
[----:B--2---:R-:W-:Y:S05]  /*39e0*/  @!P0 NANOSLEEP.SYNCS 0x989680 ;  /* 0x009896800000895d */ /* 0x004fea0003900000 */
[----:B------:R-:W2:Y:S02]  /*39f0*/  @!P0 SYNCS.PHASECHK.TRANS64 P0, [R0+URZ+0x150], R2 ;  /* 0x00015002000085a7 */ /* 0x000ea400080010ff */
[----:B--2---:R-:W-:Y:S05]  /*3a00*/  @P0 EXIT ;  /* 0x000000000000094d */ /* 0x004fea0003800000 */
[----:B------:R-:W-:Y:S05]  /*3a10*/  BRA `(.L_x_69) ;  /* 0xfffffffc00ec7947 */ /* 0x000fea000383ffff */
.L_x_62:
[----:B------:R-:W-:Y:S05]  /*3a20*/  BRA.U UP5, `(.L_x_70) ;  /* 0x0000001105dc7547 */ /* 0x000fea000b800000 */
[----:B------:R-:W2:Y:S01]  /*3a30*/  S2UR UR7, SR_CgaCtaId ;  /* 0x00000000000779c3 */ /* 0x000ea20000008800 */
[----:B------:R-:W-:Y:S01]  /*3a40*/  UMOV UR4, 0x40 ;  /* 0x0000004000047882 */ /* 0x000fe20000000000 */
[----:B------:R-:W-:Y:S01]  /*3a50*/  NOP ;  /* 0x0000000000007918 */ /* 0x000fe20000000000 */
[----:B------:R-:W-:Y:S01]  /*3a60*/  UMOV UR6, 0x400 ;  /* 0x0000040000067882 */ /* 0x000fe20000000000 */
[----:B--2---:R-:W-:Y:S02]  /*3a70*/  ULEA UR5, UR7, UR4, 0x18 ;  /* 0x0000000407057291 */ /* 0x004fe4000f8ec0ff */
[----:B------:R-:W-:-:S07]  /*3a80*/  ULEA UR6, UR7, UR6, 0x18 ;  /* 0x0000000607067291 */ /* 0x000fce000f8ec0ff */
[----:B------:R-:W2:Y:S02]  /*3a90*/  LDS.U8 R0, [UR5+0x1c] ;  /* 0x00001c05ff007984 */ /* 0x000ea40008000000 */
[----:B--2---:R-:W-:-:S13]  /*3aa0*/  ISETP.NE.AND P0, PT, R0, RZ, PT ;  /* 0x000000ff0000720c */ /* 0x004fda0003f05270 */
[----:B------:R-:W-:Y:S05]  /*3ab0*/  @P0 BRA `(.L_x_71) ;  /* 0x0000000400080947 */ /* 0x000fea0003800000 */
[----:B------:R-:W-:Y:S02]  /*3ac0*/  UISETP.NE.U32.AND UP1, UPT, UR48, 0x1, UPT ;  /* 0x000000013000788c */ /* 0x000fe4000bf25070 */
[----:B------:R-:W-:-:S07]  /*3ad0*/  UIADD3 UR7, UPT, UPT, UR5, 0x8, URZ ;  /* 0x0000000805077890 */ /* 0x000fce000fffe0ff */
[----:B------:R-:W-:Y:S05]  /*3ae0*/  BRA.U !UP1, `(.L_x_72) ;  /* 0x00000001099c7547 */ /* 0x000fea000b800000 */
[----:B------:R-:W-:Y:S01]  /*3af0*/  ELECT P0, URZ, PT ;  /* 0x0000000000ff782f */ /* 0x000fe20003800000 */
[----:B------:R-:W-:-:S12]  /*3b00*/  BSSY B0, `(.L_x_72) ;  /* 0x0000025000007945 */ /* 0x000fd80003800000 */
[----:B------:R-:W-:Y:S05]  /*3b10*/  @!P0 BRA `(.L_x_73) ;  /* 0x00000000008c8947 */ /* 0x000fea0003800000 */
[----:B------:R-:W-:-:S05]  /*3b20*/  UMOV UR4, 0x10 ;  /* 0x0000001000047882 */ /* 0x000fca0000000000 */
[----:B------:R-:W-:Y:S04]  /*3b30*/  DEPBAR.LE SB2, 0x36 ;  /* 0x0000ad800000791a */ /* 0x000fe80000000000 */
[----:B------:R-:W2:Y:S02]  /*3b40*/  UTCATOMSWS.2CTA.FIND_AND_SET.ALIGN UP0, UR4, UR4 ;  /* 0x00000004000475e3 */ /* 0x000ea40008200800 */
[----:B--2---:R-:W-:Y:S01]  /*3b50*/  MOV R10, UR4 ;  /* 0x00000004000a7c02 */ /* 0x004fe20008000f00 */
[----:B------:R-:W-:Y:S06]  /*3b60*/  BRA.U UP0, `(.L_x_74) ;  /* 0x0000000100187547 */ /* 0x000fec000b800000 */
.L_x_75:
[----:B------:R-:W-:Y:S05]  /*3b70*/  NANOSLEEP 0x64 ;  /* 0x000000640000795d */ /* 0x000fea0003800000 */
[----:B------:R-:W-:-:S05]  /*3b80*/  UMOV UR4, 0x10 ;  /* 0x0000001000047882 */ /* 0x000fca0000000000 */
[----:B------:R-:W-:Y:S04]  /*3b90*/  DEPBAR.LE SB2, 0x36 ;  /* 0x0000ad800000791a */ /* 0x000fe80000000000 */
[----:B------:R-:W2:Y:S02]  /*3ba0*/  UTCATOMSWS.2CTA.FIND_AND_SET.ALIGN UP0, UR4, UR4 ;  /* 0x00000004000475e3 */ /* 0x000ea40008200800 */
[----:B--2---:R-:W-:Y:S01]  /*3bb0*/  MOV R10, UR4 ;  /* 0x00000004000a7c02 */ /* 0x004fe20008000f00 */
[----:B------:R-:W-:Y:S05]  /*3bc0*/  BRA.U !UP0, `(.L_x_75) ;  /* 0xfffffffd08e87547 */ /* 0x000fea000b83ffff */
.L_x_74:
[----:B------:R-:W2:Y:S01]  /*3bd0*/  LDS R6, [UR5+0x10] ;  /* 0x00001005ff067984 */ /* 0x000ea20008000800 */
[----:B------:R-:W-:Y:S01]  /*3be0*/  IMAD.U32 R0, RZ, RZ, UR6 ;  /* 0x00000006ff007e24 */ /* 0x000fe2000f8e00ff */
[----:B------:R-:W-:-:S03]  /*3bf0*/  MOV R4, UR47 ;  /* 0x0000002f00047c02 */ /* 0x000fc60008000f00 */
[----:B------:R-:W-:Y:S01]  /*3c00*/  VIADD R0, R0, 0x1f0 ;  /* 0x000001f000007836 */ /* 0x000fe20000000000 */
[----:B--2---:R-:W-:-:S04]  /*3c10*/  SHF.L.U32 R6, R6, 0x1f, RZ ;  /* 0x0000001f06067819 */ /* 0x004fc800000006ff */
[----:B------:R-:W2:Y:S02]  /*3c20*/  SYNCS.PHASECHK.TRANS64.TRYWAIT P0, [UR5+0x8], R6 ;  /* 0x00000806ff0075a7 */ /* 0x000ea40008001105 */
[----:B--2---:R-:W-:Y:S05]  /*3c30*/  @P0 BRA `(.L_x_76) ;  /* 0x0000000000080947 */ /* 0x004fea0003800000 */
[----:B------:R-:W2:Y:S02]  /*3c40*/  SYNCS.PHASECHK.TRANS64.TRYWAIT P0, [UR5+0x8], R6 ;  /* 0x00000806ff0075a7 */ /* 0x000ea40008001105 */
[----:B--2---:R-:W-:Y:S05]  /*3c50*/  @!P0 BRA `(.L_x_77) ;  /* 0x00000044004c8947 */ /* 0x004fea0003800000 */
.L_x_76:
[----:B------:R-:W-:Y:S01]  /*3c60*/  PRMT R4, R4, 0x654, R0 ;  /* 0x0000065404047816 */ /* 0x000fe20000000000 */
[----:B------:R-:W-:Y:S01]  /*3c70*/  HFMA2 R0, -RZ, RZ, 0, 5.9604644775390625e-08 ;  /* 0x00000001ff007431 */ /* 0x000fe200000001ff */
[----:B------:R-:W-:Y:S01]  /*3c80*/  UPRMT UR4, UR47, 0x654, UR7 ;  /* 0x000006542f047896 */ /* 0x000fe20008000007 */
[----:B------:R-:W-:Y:S02]  /*3c90*/  IMAD.MOV.U32 R8, RZ, RZ, 0xffff ;  /* 0x0000ffffff087424 */ /* 0x000fe400078e00ff */
[----:B--2---:R-:W-:Y:S02]  /*3ca0*/  IMAD.MOV.U32 R6, RZ, RZ, 0x4 ;  /* 0x00000004ff067424 */ /* 0x004fe400078e00ff */
[----:B------:R-:W-:Y:S01]  /*3cb0*/  IMAD.SHL.U32 R9, R10, 0x20, RZ ;  /* 0x000000200a097824 */ /* 0x000fe200078e00ff */
[----:B------:R-:W-:Y:S02]  /*3cc0*/  MOV R5, UR4 ;  /* 0x0000000400057c02 */ /* 0x000fe40008000f00 */
[-C--:B------:R-:W-:Y:S01]  /*3cd0*/  SHF.L.U32 R8, R8, R10.reuse, RZ ;  /* 0x0000000a08087219 */ /* 0x080fe200000006ff */
[----:B------:R2:W-:Y:S01]  /*3ce0*/  SYNCS.ARRIVE.TRANS64.RED RZ, [UR4], R6 ;  /* 0x00000006ffff79a7 */ /* 0x0005e20008000404 */
[----:B------:R-:W-:Y:S01]  /*3cf0*/  SHF.L.U32 R7, R0, R10, RZ ;  /* 0x0000000a00077219 */ /* 0x000fe200000006ff */
[----:B------:R2:W-:Y:S04]  /*3d00*/  STS [UR6+0x1f0], R9 ;  /* 0x0001f009ff007988 */ /* 0x0005e80008000806 */
[----:B------:R2:W-:Y:S04]  /*3d10*/  STAS [R4.64], R10 ;  /* 0x0000000a04007dbd */ /* 0x0005e8000c0008ff */
[----:B------:R2:W-:Y:S04]  /*3d20*/  ATOMS.OR RZ, [UR5+0x14], R8 ;  /* 0x00001408ffff798c */ /* 0x0005e8000b000005 */
[----:B------:R2:W-:Y:S04]  /*3d30*/  ATOMS.OR RZ, [UR5+0x18], R7 ;  /* 0x00001807ffff798c */ /* 0x0005e8000b000005 */
[----:B------:R2:W-:Y:S02]  /*3d40*/  ATOMS.XOR RZ, [UR5+0x10], R0 ;  /* 0x00001000ffff798c */ /* 0x0005e4000b800005 */
.L_x_73:
[----:B-1----:R-:W-:Y:S05]  /*3d50*/  BSYNC B0 ;  /* 0x0000000000007941 */ /* 0x002fea0003800000 */
.L_x_72:
[----:B------:R-:W-:Y:S05]  /*3d60*/  BRA.U UP1, `(.L_x_78) ;  /* 0x00000001016c7547 */ /* 0x000fea000b800000 */
[----:B------:R-:W-:-:S03]  /*3d70*/  UMOV UR4, 0xffffffff ;  /* 0xffffffff00047882 */ /* 0x000fc60000000000 */
[----:B------:R-:W-:Y:S05]  /*3d80*/  BRA.DIV UR4, `(.L_x_79) ;  /* 0x0000004604187947 */ /* 0x000fea000b800000 */
[----:B------:R-:W-:-:S13]  /*3d90*/  ELECT P0, URZ, PT ;  /* 0x0000000000ff782f */ /* 0x000fda0003800000 */
.L_x_173:
[----:B------:R-:W-:Y:S05]  /*3da0*/  @!P0 BRA `(.L_x_78) ;  /* 0x00000000005c8947 */ /* 0x000fea0003800000 */
[----:B--2---:R-:W2:Y:S02]  /*3db0*/  LDS R4, [UR5+0x10] ;  /* 0x00001005ff047984 */ /* 0x004ea40008000800 */
[----:B--2---:R-:W-:-:S04]  /*3dc0*/  SHF.L.U32 R4, R4, 0x1f, RZ ;  /* 0x0000001f04047819 */ /* 0x004fc800000006ff */
[----:B------:R-:W2:Y:S02]  /*3dd0*/  SYNCS.PHASECHK.TRANS64.TRYWAIT P0, [UR5+0x8], R4 ;  /* 0x00000804ff0075a7 */ /* 0x000ea40008001105 */
[----:B--2---:R-:W-:Y:S05]  /*3de0*/  @P0 BRA `(.L_x_80) ;  /* 0x0000000000080947 */ /* 0x004fea0003800000 */
[----:B------:R-:W2:Y:S02]  /*3df0*/  SYNCS.PHASECHK.TRANS64.TRYWAIT P0, [UR5+0x8], R4 ;  /* 0x00000804ff0075a7 */ /* 0x000ea40008001105 */
[----:B--2---:R-:W-:Y:S05]  /*3e00*/  @!P0 BRA `(.L_x_81) ;  /* 0x00000044001c8947 */ /* 0x004fea0003800000 */
.L_x_80:
[----:B------:R-:W3:Y:S01]  /*3e10*/  LDS R6, [UR6+0x1f0] ;  /* 0x0001f006ff067984 */ /* 0x000ee20008000800 */
[----:B--2---:R-:W-:Y:S02]  /*3e20*/  HFMA2 R0, -RZ, RZ, 0, 5.9604644775390625e-08 ;  /* 0x00000001ff007431 */ /* 0x004fe400000001ff */
[----:B------:R-:W-:Y:S01]  /*3e30*/  IMAD.MOV.U32 R4, RZ, RZ, 0xffff ;  /* 0x0000ffffff047424 */ /* 0x000fe200078e00ff */
[----:B------:R-:W-:Y:S01]  /*3e40*/  UPRMT UR4, UR47, 0x654, UR7 ;  /* 0x000006542f047896 */ /* 0x000fe20008000007 */
[----:B---3--:R-:W-:-:S03]  /*3e50*/  IMAD.SHL.U32 R5, R6, 0x20, RZ ;  /* 0x0000002006057824 */ /* 0x008fc600078e00ff */
[-C--:B------:R-:W-:Y:S02]  /*3e60*/  SHF.L.U32 R4, R4, R6.reuse, RZ ;  /* 0x0000000604047219 */ /* 0x080fe400000006ff */
[----:B------:R-:W-:Y:S01]  /*3e70*/  SHF.L.U32 R6, R0, R6, RZ ;  /* 0x0000000600067219 */ /* 0x000fe200000006ff */
[----:B------:R3:W-:Y:S04]  /*3e80*/  STS [UR6+0x1f0], R5 ;  /* 0x0001f005ff007988 */ /* 0x0007e80008000806 */
[----:B------:R3:W-:Y:S04]  /*3e90*/  ATOMS.OR RZ, [UR5+0x14], R4 ;  /* 0x00001404ffff798c */ /* 0x0007e8000b000005 */
[----:B------:R3:W-:Y:S01]  /*3ea0*/  ATOMS.OR RZ, [UR5+0x18], R6 ;  /* 0x00001806ffff798c */ /* 0x0007e2000b000005 */
[----:B------:R-:W-:Y:S03]  /*3eb0*/  SYNCS.ARRIVE.TRANS64.RED.A1T0 RZ, [UR4], RZ ;  /* 0x000000ffffff79a7 */ /* 0x000fe60008100404 */
[----:B------:R3:W-:Y:S01]  /*3ec0*/  ATOMS.XOR RZ, [UR5+0x10], R0 ;  /* 0x00001000ffff798c */ /* 0x0007e2000b800005 */
[----:B------:R-:W-:Y:S05]  /*3ed0*/  BRA `(.L_x_78) ;  /* 0x0000000000107947 */ /* 0x000fea0003800000 */
.L_x_71:
[----:B------:R-:W-:Y:S02]  /*3ee0*/  MOV R0, 0xffffffff ;  /* 0xffffffff00007802 */ /* 0x000fe40000000f00 */
[----:B------:R-:W-:-:S03]  /*3ef0*/  MOV R4, 0x3f20 ;  /* 0x00003f2000047802 */ /* 0x000fc60000000f00 */
[----:B------:R2:W-:Y:S04]  /*3f00*/  STS [UR6+0x1f0], R0 ;  /* 0x0001f000ff007988 */ /* 0x0005e80008000806 */
[----:B-12--5:R-:W-:Y:S05]  /*3f10*/  CALL.REL.NOINC `($__internal_1_$__cuda_sm10x_tcgen05_guardrail_trap_phase_invalid_during_alloc) ;  /* 0x0000004800247944 */ /* 0x026fea0003c00000 */
.L_x_78:
[----:B------:R-:W-:Y:S05]  /*3f20*/  WARPSYNC.ALL ;  /* 0x0000000000007948 */ /* 0x000fea0003800000 */
[----:B------:R-:W4:Y:S01]  /*3f30*/  S2UR UR4, SR_CgaCtaId ;  /* 0x00000000000479c3 */ /* 0x000f220000008800 */
[----:B------:R-:W-:Y:S01]  /*3f40*/  UMOV UR26, 0x400 ;  /* 0x00000400001a7882 */ /* 0x000fe20000000000 */
[----:B------:R-:W-:-:S06]  /*3f50*/  NOP ;  /* 0x0000000000007918 */ /* 0x000fcc0000000000 */
[----:B------:R-:W-:Y:S06]  /*3f60*/  BAR.ARV 0x6, 0xa0 ;  /* 0x0182800000007b1d */ /* 0x000fec0000002000 */
[----:B------:R-:W1:Y:S01]  /*3f70*/  LDCU UR6, c[0x0][0x38c] ;  /* 0x00007180ff0677ac */ /* 0x000e620008000800 */
[----:B------:R-:W-:Y:S01]  /*3f80*/  LOP3.LUT R3, R3, 0xffff, RZ, 0xc0, !PT ;  /* 0x0000ffff03037812 */ /* 0x000fe200078ec0ff */
[----:B--2---:R-:W-:Y:S01]  /*3f90*/  IMAD.MOV.U32 R9, RZ, RZ, 0x1 ;  /* 0x00000001ff097424 */ /* 0x004fe200078e00ff */
[----:B------:R-:W-:Y:S01]  /*3fa0*/  LOP3.LUT R2, R2, 0xffff, RZ, 0xc0, !PT ;  /* 0x0000ffff02027812 */ /* 0x000fe200078ec0ff */
[----:B------:R-:W-:Y:S01]  /*3fb0*/  IMAD.MOV.U32 R8, RZ, RZ, RZ ;  /* 0x000000ffff087224 */ /* 0x000fe200078e00ff */
[----:B------:R-:W-:Y:S01]  /*3fc0*/  R2UR UR28, R3 ;  /* 0x00000000031c72ca */ /* 0x000fe200000e0000 */
[----:B------:R-:W-:Y:S01]  /*3fd0*/  UMOV UR32, URZ ;  /* 0x000000ff00207c82 */ /* 0x000fe20008000000 */
[----:B------:R-:W-:-:S02]  /*3fe0*/  R2UR UR42, R2 ;  /* 0x00000000022a72ca */ /* 0x000fc400000e0000 */
[----:B------:R-:W-:Y:S01]  /*3ff0*/  CS2R R2, SRZ ;  /* 0x0000000000027805 */ /* 0x000fe2000001ff00 */
[----:B------:R-:W-:Y:S01]  /*4000*/  UMOV UR23, URZ ;  /* 0x000000ff00177c82 */ /* 0x000fe20008000000 */
[----:B----4-:R-:W-:Y:S01]  /*4010*/  ULEA UR26, UR4, UR26, 0x18 ;  /* 0x0000001a041a7291 */ /* 0x010fe2000f8ec0ff */
[----:B------:R-:W-:Y:S01]  /*4020*/  UMOV UR22, URZ ;  /* 0x000000ff00167c82 */ /* 0x000fe20008000000 */
[----:B------:R-:W-:Y:S02]  /*4030*/  UISETP.NE.AND UP3, UPT, UR48, URZ, UPT ;  /* 0x000000ff3000728c */ /* 0x000fe4000bf65270 */
[----:B------:R-:W-:Y:S02]  /*4040*/  UIADD3 UR5, UPT, UPT, UR26, 0x2400, URZ ;  /* 0x000024001a057890 */ /* 0x000fe4000fffe0ff */
[----:B------:R-:W-:-:S03]  /*4050*/  UIADD3 UR4, UPT, UPT, UR26, 0x26400, URZ ;  /* 0x000264001a047890 */ /* 0x000fc6000fffe0ff */
[----:B---3--:R-:W2:Y:S01]  /*4060*/  LDS R0, [UR26+0x1f0] ;  /* 0x0001f01aff007984 */ /* 0x008ea20008000800 */
[----:B-1----:R-:W-:Y:S02]  /*4070*/  UIADD3 UR6, UPT, UPT, UR6, 0x7f, URZ ;  /* 0x0000007f06067890 */ /* 0x002fe4000fffe0ff */
[----:B------:R-:W-:Y:S02]  /*4080*/  USHF.R.U32.HI UR5, URZ, 0x4, UR5 ;  /* 0x00000004ff057899 */ /* 0x000fe40008011605 */
[----:B------:R-:W-:Y:S02]  /*4090*/  USHF.R.S32.HI UR33, URZ, 0x1f, UR6 ;  /* 0x0000001fff217899 */ /* 0x000fe40008011406 */
[----:B------:R-:W-:Y:S02]  /*40a0*/  USHF.R.U32.HI UR4, URZ, 0x4, UR4 ;  /* 0x00000004ff047899 */ /* 0x000fe40008011604 */
[----:B------:R-:W-:Y:S02]  /*40b0*/  ULEA.HI UR33, UR33, UR6, URZ, 0x7 ;  /* 0x0000000621217291 */ /* 0x000fe4000f8f38ff */
[----:B------:R-:W-:-:S02]  /*40c0*/  ULOP3.LUT UR5, UR5, 0x3fff, URZ, 0xc0, !UPT ;  /* 0x00003fff05057892 */ /* 0x000fc4000f8ec0ff */
[----:B------:R-:W-:Y:S02]  /*40d0*/  USHF.R.S32.HI UR33, URZ, 0x7, UR33 ;  /* 0x00000007ff217899 */ /* 0x000fe40008011421 */
[----:B------:R-:W-:Y:S02]  /*40e0*/  ULOP3.LUT UR30, UR4, 0x3fff, URZ, 0xc0, !UPT ;  /* 0x00003fff041e7892 */ /* 0x000fe4000f8ec0ff */
[----:B------:R-:W-:Y:S01]  /*40f0*/  UISETP.LT.AND UP0, UPT, UR33, 0x1, UPT ;  /* 0x000000012100788c */ /* 0x000fe2000bf01270 */
[----:B------:R-:W-:Y:S01]  /*4100*/  UMOV UR40, 0x0 ;  /* 0x0000000000287882 */ /* 0x000fe20000000000 */
[----:B------:R-:W-:Y:S01]  /*4110*/  UMOV UR41, 0x8100010 ;  /* 0x0810001000297882 */ /* 0x000fe20000000000 */
[----:B------:R-:W-:Y:S02]  /*4120*/  ULOP3.LUT UR29, UR5, 0x10000, URZ, 0xfc, !UPT ;  /* 0x00010000051d7892 */ /* 0x000fe4000f8efcff */
[----:B------:R-:W-:Y:S02]  /*4130*/  ULOP3.LUT UR30, UR30, 0x10000, URZ, 0xfc, !UPT ;  /* 0x000100001e1e7892 */ /* 0x000fe4000f8efcff */
[----:B------:R-:W-:Y:S01]  /*4140*/  USEL UR43, UR33, 0x1, !UP0 ;  /* 0x00000001212b7887 */ /* 0x000fe2000c000000 */
[----:B------:R-:W-:Y:S01]  /*4150*/  UMOV UR38, 0x0 ;  /* 0x0000000000267882 */ /* 0x000fe20000000000 */
[----:B------:R-:W-:Y:S01]  /*4160*/  UMOV UR39, 0x8100010 ;  /* 0x0810001000277882 */ /* 0x000fe20000000000 */
[----:B------:R-:W-:Y:S01]  /*4170*/  UMOV UR36, 0x0 ;  /* 0x0000000000247882 */ /* 0x000fe20000000000 */
[----:B------:R-:W-:Y:S01]  /*4180*/  UMOV UR37, 0x8100010 ;  /* 0x0810001000257882 */ /* 0x000fe20000000000 */
[----:B------:R-:W-:Y:S01]  /*4190*/  UMOV UR34, 0x0 ;  /* 0x0000000000227882 */ /* 0x000fe20000000000 */
[----:B------:R-:W-:Y:S01]  /*41a0*/  UMOV UR35, 0x8100010 ;  /* 0x0810001000237882 */ /* 0x000fe20000000000 */
[----:B--2---:R-:W-:-:S15]  /*41b0*/  R2UR UR44, R0 ;  /* 0x00000000002c72ca */ /* 0x004fde00000e0000 */
.L_x_89:
[C---:B------:R-:W-:Y:S02]  /*41c0*/  LEA R0, R8.reuse, UR26, 0x3 ;  /* 0x0000001a08007c11 */ /* 0x040fe4000f8e18ff */
[----:B------:R-:W-:Y:S02]  /*41d0*/  SHF.L.U32 R4, R3, 0x1f, RZ ;  /* 0x0000001f03047819 */ /* 0x000fe400000006ff */
[----:B------:R-:W-:Y:S02]  /*41e0*/  LEA R5, R8, UR26, 0x4 ;  /* 0x0000001a08057c11 */ /* 0x000fe4000f8e20ff */
[----:B------:R-:W1:Y:S02]  /*41f0*/  SYNCS.PHASECHK.TRANS64.TRYWAIT P0, [R0+URZ+0x140], R4 ;  /* 0x00014004000075a7 */ /* 0x000e6400080011ff */
[----:B-1-3--:R-:W-:Y:S05]  /*4200*/  @!P0 BRA `(.L_x_82) ;  /* 0x0000004000348947 */ /* 0x00afea0003800000 */
.L_x_174:
[----:B-1----:R-:W1:Y:S01]  /*4210*/  LDS.128 R4, [R5+0x1d0] ;  /* 0x0001d00005047984 */ /* 0x002e620000000c00 */
[----:B------:R-:W-:Y:S02]  /*4220*/  VIADD R0, R0, 0x150 ;  /* 0x0000015000007836 */ /* 0x000fe40000000000 */
[----:B------:R-:W-:Y:S01]  /*4230*/  VIADD R8, R8, 0x1 ;  /* 0x0000000108087836 */ /* 0x000fe20000000000 */
[----:B------:R-:W-:Y:S01]  /*4240*/  @!PT LDS RZ, [RZ] ;  /* 0x00000000fffff984 */ /* 0x000fe20000000800 */
[----:B------:R-:W-:Y:S01]  /*4250*/  @!PT LDS RZ, [RZ] ;  /* 0x00000000fffff984 */ /* 0x000fe20000000800 */
[----:B------:R-:W-:Y:S01]  /*4260*/  @!PT LDS RZ, [RZ] ;  /* 0x00000000fffff984 */ /* 0x000fe20000000800 */
[----:B------:R-:W-:Y:S01]  /*4270*/  @!PT LDS RZ, [RZ] ;  /* 0x00000000fffff984 */ /* 0x000fe20000000800 */
[----:B------:R2:W-:Y:S06]  /*4280*/  MEMBAR.ALL.CTA ;  /* 0x0000000000007992 */ /* 0x0005ec0000008000 */
[----:B--2---:R-:W2:Y:S01]  /*4290*/  FENCE.VIEW.ASYNC.S ;  /* 0x00000000000073c6 */ /* 0x004ea20000000000 */
[----:B------:R-:W-:-:S04]  /*42a0*/  PRMT R0, RZ, 0x654, R0 ;  /* 0x00000654ff007816 */ /* 0x000fc80000000000 */
[----:B--2---:R2:W-:Y:S01]  /*42b0*/  SYNCS.ARRIVE.TRANS64.RED.A1T0 RZ, [R0+URZ], RZ ;  /* 0x000000ff00ff79a7 */ /* 0x0045e200081004ff */
[----:B-1----:R-:W-:Y:S01]  /*42c0*/  LOP3.LUT P1, RZ, R6, 0x1, RZ, 0xc0, !PT ;  /* 0x0000000106ff7812 */ /* 0x002fe2000782c0ff */
[----:B--2---:R-:W-:-:S12]  /*42d0*/  BRA.U UP3, `(.L_x_83) ;  /* 0x0000000503087547 */ /* 0x004fd8000b800000 */
[----:B------:R-:W1:Y:S01]  /*42e0*/  LDCU UR4, c[0x0][0x38c] ;  /* 0x00007180ff0477ac */ /* 0x000e620008000800 */
[----:B------:R-:W-:Y:S02]  /*42f0*/  PLOP3.LUT P2, PT, PT, PT, PT, 0x80, 0x8 ;  /* 0x000000000008781c */ /* 0x000fe40003f4f070 */
[----:B------:R-:W-:Y:S01]  /*4300*/  SHF.L.U32 R4, R9, 0x1f, RZ ;  /* 0x0000001f09047819 */ /* 0x000fe200000006ff */
[----:B------:R-:W-:Y:S02]  /*4310*/  ULEA UR31, UR32, UR26, 0x3 ;  /* 0x0000001a201f7291 */ /* 0x000fe4000f8e18ff */
[----:B------:R-:W-:Y:S02]  /*4320*/  ULEA UR11, UR32, UR44, 0x5 ;  /* 0x0000002c200b7291 */ /* 0x000fe4000f8e28ff */
[----:B-1----:R-:W-:-:S06]  /*4330*/  UISETP.GE.AND UP0, UPT, UR4, 0x1, UPT ;  /* 0x000000010400788c */ /* 0x002fcc000bf06270 */
[----:B------:R-:W-:-:S05]  /*4340*/  PLOP3.LUT P0, PT, PT, PT, UP0, 0x80, 0x8 ;  /* 0x000000000008781c */ /* 0x000fca0003f0f008 */
[----:B------:R-:W-:-:S08]  /*4350*/  @UP0 ULEA UR4, UR23, UR26, 0x3 ;  /* 0x0000001a17040291 */ /* 0x000fd0000f8e18ff */
[----:B------:R-:W-:-:S04]  /*4360*/  @P0 SHF.L.U32 R0, R2, 0x1f, RZ ;  /* 0x0000001f02000819 */ /* 0x000fc800000006ff */
[----:B------:R1:W2:Y:S01]  /*4370*/  @P0 SYNCS.PHASECHK.TRANS64.TRYWAIT P2, [UR4], R0 ;  /* 0x00000000ff0005a7 */ /* 0x0002a20008041104 */
[----:B------:R-:W3:Y:S02]  /*4380*/  SYNCS.PHASECHK.TRANS64.TRYWAIT P0, [UR31+0x180], R4 ;  /* 0x00018004ff0075a7 */ /* 0x000ee4000800111f */
[----:B-123--:R-:W-:Y:S05]  /*4390*/  @!P0 BRA `(.L_x_84) ;  /* 0x0000003c00e48947 */ /* 0x00efea0003800000 */
.L_x_176:
[----:B------:R-:W-:Y:S01]  /*43a0*/  UMOV UR27, UR22 ;  /* 0x00000016001b7c82 */ /* 0x000fe20008000000 */
[----:B------:R-:W-:Y:S05]  /*43b0*/  BRA.U !UP0, `(.L_x_85) ;  /* 0x0000000108c07547 */ /* 0x000fea000b800000 */
[----:B------:R-:W-:Y:S02]  /*43c0*/  UIADD3 UR27, UPT, UPT, UR43, UR22, URZ ;  /* 0x000000162b1b7290 */ /* 0x000fe4000fffe0ff */
[----:B------:R-:W-:Y:S01]  /*43d0*/  UPLOP3.LUT UP2, UPT, UPT, UPT, UPT, 0x40, 0x4 ;  /* 0x000000000004789c */ /* 0x000fe20003f4e870 */
[----:B------:R-:W-:Y:S01]  /*43e0*/  UMOV UR24, UR33 ;  /* 0x0000002100187c82 */ /* 0x000fe20008000000 */
[----:B------:R-:W-:-:S09]  /*43f0*/  UMOV UR10, UR23 ;  /* 0x00000017000a7c82 */ /* 0x000fd20008000000 */
.L_x_88:
[----:B--2---:R-:W-:Y:S01]  /*4400*/  ULEA UR5, UR10, UR26, 0x3 ;  /* 0x0000001a0a057291 */ /* 0x004fe2000f8e18ff */
[----:B---3--:R-:W-:Y:S11]  /*4410*/  @P2 BRA `(.L_x_86) ;  /* 0x00000000000c2947 */ /* 0x008ff60003800000 */
[----:B-1----:R-:W-:Y:S04]  /*4420*/  SHF.L.U32 R4, R2, 0x1f, RZ ;  /* 0x0000001f02047819 */ /* 0x002fe800000006ff */
[----:B------:R-:W1:Y:S02]  /*4430*/  SYNCS.PHASECHK.TRANS64.TRYWAIT P0, [UR5], R4 ;  /* 0x00000004ff0075a7 */ /* 0x000e640008001105 */
[----:B-1----:R-:W-:Y:S05]  /*4440*/  @!P0 BRA `(.L_x_87) ;  /* 0x0000003c00d08947 */ /* 0x002fea0003800000 */
.L_x_86:
[----:B------:R-:W-:Y:S01]  /*4450*/  UISETP.NE.AND UP0, UPT, UR24, 0x1, UPT ;  /* 0x000000011800788c */ /* 0x000fe2000bf05270 */
[----:B------:R-:W-:Y:S01]  /*4460*/  PLOP3.LUT P2, PT, PT, PT, PT, 0x80, 0x8 ;  /* 0x000000000008781c */ /* 0x000fe20003f4f070 */
[----:B------:R-:W-:Y:S02]  /*4470*/  UIADD3 UR4, UPT, UPT, UR10, 0x1, URZ ;  /* 0x000000010a047890 */ /* 0x000fe4000fffe0ff */
[----:B------:R-:W-:Y:S02]  /*4480*/  UIADD3 UR25, UPT, UPT, UR5, 0x90, URZ ;  /* 0x0000009005197890 */ /* 0x000fe4000fffe0ff */
[----:B------:R-:W-:Y:S01]  /*4490*/  UISETP.NE.AND UP1, UPT, UR4, 0x12, UPT ;  /* 0x000000120400788c */ /* 0x000fe2000bf25270 */
[----:B------:R-:W-:Y:S01]  /*44a0*/  PLOP3.LUT P0, PT, PT, PT, UP0, 0x80, 0x8 ;  /* 0x000000000008781c */ /* 0x000fe20003f0f008 */
[----:B------:R-:W-:Y:S02]  /*44b0*/  UIADD3 UR22, UPT, UPT, UR22, 0x1, URZ ;  /* 0x0000000116167890 */ /* 0x000fe4000fffe0ff */
[----:B------:R-:W-:Y:S02]  /*44c0*/  USEL UR6, URZ, 0x1, UP1 ;  /* 0x00000001ff067887 */ /* 0x000fe40008800000 */
[----:B------:R-:W-:Y:S02]  /*44d0*/  USEL UR23, UR4, URZ, UP1 ;  /* 0x000000ff04177287 */ /* 0x000fe40008800000 */
[----:B------:R-:W-:Y:S02]  /*44e0*/  UIADD3 UR24, UPT, UPT, UR24, -0x1, URZ ;  /* 0xffffffff18187890 */ /* 0x000fe4000fffe0ff */
[----:B------:R-:W-:Y:S01]  /*44f0*/  @UP0 ULEA UR4, UR23, UR26, 0x3 ;  /* 0x0000001a17040291 */ /* 0x000fe2000f8e18ff */
[----:B------:R-:W-:Y:S01]  /*4500*/  LOP3.LUT R2, R2, UR6, RZ, 0x3c, !PT ;  /* 0x0000000602027c12 */ /* 0x000fe2000f8e3cff */
[----:B------:R-:W-:Y:S02]  /*4510*/  ULEA UR6, UR10, UR30, 0x8 ;  /* 0x0000001e0a067291 */ /* 0x000fe4000f8e40ff */
[----:B------:R-:W-:Y:S01]  /*4520*/  UISETP.NE.AND UP0, UPT, UR22, UR27, UPT ;  /* 0x0000001b1600728c */ /* 0x000fe2000bf05270 */
[----:B-1----:R-:W-:Y:S01]  /*4530*/  @P0 SHF.L.U32 R0, R2, 0x1f, RZ ;  /* 0x0000001f02000819 */ /* 0x002fe200000006ff */
[----:B------:R-:W-:Y:S02]  /*4540*/  UIADD3 UR20, UPT, UPT, UR6, 0x2, URZ ;  /* 0x0000000206147890 */ /* 0x000fe4000fffe0ff */
[----:B------:R-:W-:Y:S01]  /*4550*/  UIADD3 UR16, UPT, UPT, UR6, 0x4, URZ ;  /* 0x0000000406107890 */ /* 0x000fe2000fffe0ff */
[----:B------:R2:W3:Y:S01]  /*4560*/  @P0 SYNCS.PHASECHK.TRANS64.TRYWAIT P2, [UR4], R0 ;  /* 0x00000000ff0005a7 */ /* 0x0004e20008041104 */
[----:B------:R-:W-:Y:S02]  /*4570*/  ULEA UR4, UR10, UR29, 0x9 ;  /* 0x0000001d0a047291 */ /* 0x000fe4000f8e48ff */
[----:B------:R-:W-:Y:S02]  /*4580*/  UIADD3 UR12, UPT, UPT, UR6, 0x6, URZ ;  /* 0x00000006060c7890 */ /* 0x000fe4000fffe0ff */
[----:B------:R-:W-:Y:S02]  /*4590*/  UIADD3 UR18, UPT, UPT, UR4, 0x2, URZ ;  /* 0x0000000204127890 */ /* 0x000fe4000fffe0ff */
[----:B------:R-:W-:Y:S02]  /*45a0*/  UIADD3 UR14, UPT, UPT, UR4, 0x4, URZ ;  /* 0x00000004040e7890 */ /* 0x000fe4000fffe0ff */
[----:B------:R-:W-:Y:S01]  /*45b0*/  UIADD3 UR8, UPT, UPT, UR4, 0x6, URZ ;  /* 0x0000000604087890 */ /* 0x000fe2000fffe0ff */
[----:B------:R-:W-:Y:S01]  /*45c0*/  UMOV UR7, 0x40004040 ;  /* 0x4000404000077882 */ /* 0x000fe20000000000 */
[----:B------:R-:W-:Y:S01]  /*45d0*/  UMOV UR5, 0x40004040 ;  /* 0x4000404000057882 */ /* 0x000fe20000000000 */
[----:B------:R-:W-:Y:S01]  /*45e0*/  UMOV UR21, 0x40004040 ;  /* 0x4000404000157882 */ /* 0x000fe20000000000 */
[----:B------:R2:W-:Y:S01]  /*45f0*/  UTCQMMA.2CTA gdesc[UR4], gdesc[UR6], tmem[UR11], tmem[UR40], idesc[UR41], UP2 ;  /* 0x00ff2806040075ea */ /* 0x0005e2000920030b */
[----:B------:R-:W-:Y:S01]  /*4600*/  UPLOP3.LUT UP2, UPT, UPT, UPT, UPT, 0x80, 0x8 ;  /* 0x000000000008789c */ /* 0x000fe20003f4f070 */
[----:B------:R-:W-:Y:S01]  /*4610*/  UMOV UR19, 0x40004040 ;  /* 0x4000404000137882 */ /* 0x000fe20000000000 */
[----:B------:R-:W-:Y:S01]  /*4620*/  UMOV UR17, 0x40004040 ;  /* 0x4000404000117882 */ /* 0x000fe20000000000 */
[----:B------:R2:W-:Y:S01]  /*4630*/  UTCQMMA.2CTA gdesc[UR18], gdesc[UR20], tmem[UR11], tmem[UR38], idesc[UR39], UPT ;  /* 0x00ff2614120075ea */ /* 0x0005e2000ba0030b */
[----:B------:R-:W-:Y:S01]  /*4640*/  UMOV UR15, 0x40004040 ;  /* 0x40004040000f7882 */ /* 0x000fe20000000000 */
[----:B------:R-:W-:Y:S01]  /*4650*/  UMOV UR13, 0x40004040 ;  /* 0x40004040000d7882 */ /* 0x000fe20000000000 */
[----:B------:R-:W-:Y:S01]  /*4660*/  UMOV UR9, 0x40004040 ;  /* 0x4000404000097882 */ /* 0x000fe20000000000 */
[----:B------:R2:W-:Y:S01]  /*4670*/  UTCQMMA.2CTA gdesc[UR14], gdesc[UR16], tmem[UR11], tmem[UR36], idesc[UR37], UPT ;  /* 0x00ff24100e0075ea */ /* 0x0005e2000ba0030b */
[----:B------:R2:W-:Y:S01]  /*4680*/  UTCQMMA.2CTA gdesc[UR8], gdesc[UR12], tmem[UR11], tmem[UR34], idesc[UR35], UPT ;  /* 0x00ff220c080075ea */ /* 0x0005e2000ba0030b */
[----:B------:R2:W-:Y:S01]  /*4690*/  UTCBAR.2CTA.MULTICAST [UR25], URZ, UR28 ;  /* 0x000000ff190073e9 */ /* 0x0005e2000820081c */
[----:B------:R-:W-:Y:S01]  /*46a0*/  UMOV UR10, UR23 ;  /* 0x00000017000a7c82 */ /* 0x000fe20008000000 */
[----:B------:R-:W-:Y:S05]  /*46b0*/  BRA.U UP0, `(.L_x_88) ;  /* 0xfffffffd00507547 */ /* 0x000fea000b83ffff */
.L_x_85:
[----:B--2---:R-:W-:Y:S01]  /*46c0*/  UIADD3 UR4, UPT, UPT, UR31, 0x160, URZ ;  /* 0x000001601f047890 */ /* 0x004fe2000fffe0ff */
[----:B------:R-:W-:-:S08]  /*46d0*/  UMOV UR22, UR27 ;  /* 0x0000001b00167c82 */ /* 0x000fd00008000000 */
[----:B------:R2:W-:Y:S01]  /*46e0*/  UTCBAR.2CTA.MULTICAST [UR4], URZ, UR42 ;  /* 0x000000ff040073e9 */ /* 0x0005e2000820082a */
[----:B------:R-:W-:Y:S02]  /*46f0*/  NOP ;  /* 0x0000000000007918 */ /* 0x000fe40000000000 */
.L_x_83:
[----:B--2---:R-:W-:Y:S01]  /*4700*/  UIADD3 UR4, UPT, UPT, UR32, 0x1, URZ ;  /* 0x0000000120047890 */ /* 0x004fe2000fffe0ff */
[----:B------:R-:W-:-:S03]  /*4710*/  ISETP.NE.AND P0, PT, R8, 0x2, PT ;  /* 0x000000020800780c */ /* 0x000fc60003f05270 */
[----:B------:R-:W-:Y:S01]  /*4720*/  UISETP.NE.AND UP0, UPT, UR4, 0x4, UPT ;  /* 0x000000040400788c */ /* 0x000fe2000bf05270 */
[----:B-1----:R-:W-:Y:S02]  /*4730*/  SEL R0, RZ, 0x1, P0 ;  /* 0x00000001ff007807 */ /* 0x002fe40000000000 */
[----:B------:R-:W-:Y:S01]  /*4740*/  SEL R8, R8, RZ, P0 ;  /* 0x000000ff08087207 */ /* 0x000fe20000000000 */
[----:B------:R-:W-:Y:S01]  /*4750*/  USEL UR5, URZ, 0x1, UP0 ;  /* 0x00000001ff057887 */ /* 0x000fe20008000000 */
[----:B------:R-:W-:Y:S01]  /*4760*/  LOP3.LUT R3, R3, R0, RZ, 0x3c, !PT ;  /* 0x0000000003037212 */ /* 0x000fe200078e3cff */
[----:B------:R-:W-:-:S04]  /*4770*/  USEL UR32, UR4, URZ, UP0 ;  /* 0x000000ff04207287 */ /* 0x000fc80008000000 */
[----:B------:R-:W-:Y:S01]  /*4780*/  LOP3.LUT R9, R9, UR5, RZ, 0x3c, !PT ;  /* 0x0000000509097c12 */ /* 0x000fe2000f8e3cff */
[----:B------:R-:W-:Y:S07]  /*4790*/  @P1 BRA `(.L_x_89) ;  /* 0xfffffff800881947 */ /* 0x000fee000383ffff */
[----:B------:R-:W1:Y:S01]  /*47a0*/  S2UR UR8, SR_CgaCtaId ;  /* 0x00000000000879c3 */ /* 0x000e620000008800 */
[----:B------:R-:W-:Y:S01]  /*47b0*/  ELECT P0, URZ, PT ;  /* 0x0000000000ff782f */ /* 0x000fe20003800000 */
[----:B------:R-:W-:Y:S01]  /*47c0*/  HFMA2 R0, -RZ, RZ, 0, 5.9604644775390625e-08 ;  /* 0x00000001ff007431 */ /* 0x000fe200000001ff */
[----:B------:R-:W-:-:S05]  /*47d0*/  UMOV UR4, 0x40 ;  /* 0x0000004000047882 */ /* 0x000fca0000000000 */
[----:B------:R-:W-:Y:S01]  /*47e0*/  UVIRTCOUNT.DEALLOC.SMPOOL 0x80 ;  /* 0x000000800000784c */ /* 0x000fe20000000000 */
[----:B------:R-:W-:Y:S02]  /*47f0*/  UISETP.NE.AND UP1, UPT, UR48, URZ, UPT ;  /* 0x000000ff3000728c */ /* 0x000fe4000bf25270 */
[----:B-1----:R-:W-:-:S09]  /*4800*/  ULEA UR8, UR8, UR4, 0x18 ;  /* 0x0000000408087291 */ /* 0x002fd2000f8ec0ff */
[----:B------:R1:W-:Y:S01]  /*4810*/  @P0 STS.U8 [UR8+0x1c], R0 ;  /* 0x00001c00ff000988 */ /* 0x0003e20008000008 */
[----:B------:R-:W-:Y:S05]  /*4820*/  BRA.U UP1, `(.L_x_90) ;  /* 0x0000000101a07547 */ /* 0x000fea000b800000 */
[----:B------:R-:W-:Y:S01]  /*4830*/  UIADD3 UR7, UPT, UPT, UR26, 0x180, URZ ;  /* 0x000001801a077890 */ /* 0x000fe2000fffe0ff */
[----:B------:R-:W-:-:S03]  /*4840*/  SHF.L.U32 R2, R9, 0x1f, RZ ;  /* 0x0000001f09027819 */ /* 0x000fc600000006ff */
[----:B------:R-:W-:-:S09]  /*4850*/  ULEA UR4, UR32, UR7, 0x3 ;  /* 0x0000000720047291 */ /* 0x000fd2000f8e18ff */
[----:B------:R-:W2:Y:S02]  /*4860*/  SYNCS.PHASECHK.TRANS64.TRYWAIT P0, [UR4], R2 ;  /* 0x00000002ff0075a7 */ /* 0x000ea40008001104 */
[----:B--2---:R-:W-:Y:S05]  /*4870*/  @!P0 BRA `(.L_x_91) ;  /* 0x0000003800dc8947 */ /* 0x004fea0003800000 */
.L_x_179:
        /* <DEDUP_REMOVED lines=9> */
.L_x_181:
        /* <DEDUP_REMOVED lines=9> */
.L_x_183:
[----:B------:R-:W-:-:S04]  /*49a0*/  UIADD3 UR4, UPT, UPT, UR4, 0x1, URZ ;  /* 0x0000000104047890 */ /* 0x000fc8000fffe0ff */
[----:B------:R-:W-:-:S04]  /*49b0*/  UISETP.NE.AND UP0, UPT, UR4, 0x4, UPT ;  /* 0x000000040400788c */ /* 0x000fc8000bf05270 */
[----:B------:R-:W-:Y:S02]  /*49c0*/  USEL UR5, URZ, 0x1, UP0 ;  /* 0x00000001ff057887 */ /* 0x000fe40008000000 */
[----:B------:R-:W-:-:S04]  /*49d0*/  USEL UR4, UR4, URZ, UP0 ;  /* 0x000000ff04047287 */ /* 0x000fc80008000000 */
[----:B------:R-:W-:Y:S01]  /*49e0*/  ULEA UR4, UR4, UR7, 0x3 ;  /* 0x0000000704047291 */ /* 0x000fe2000f8e18ff */
[----:B------:R-:W-:-:S04]  /*49f0*/  LOP3.LUT R2, R2, UR5, RZ, 0x3c, !PT ;  /* 0x0000000502027c12 */ /* 0x000fc8000f8e3cff */
[----:B------:R-:W-:Y:S01]  /*4a00*/  SHF.L.U32 R2, R2, 0x1f, RZ ;  /* 0x0000001f02027819 */ /* 0x000fe200000006ff */
[----:B-1----:R-:W-:-:S04]  /*4a10*/  IMAD.U32 R0, RZ, RZ, UR4 ;  /* 0x00000004ff007e24 */ /* 0x002fc8000f8e00ff */
[----:B------:R1:W2:Y:S03]  /*4a20*/  SYNCS.PHASECHK.TRANS64.TRYWAIT P0, [R0+URZ], R2 ;  /* 0x00000002000075a7 */ /* 0x0002a600080011ff */
[----:B--2---:R-:W-:Y:S05]  /*4a30*/  @!P0 NANOSLEEP.SYNCS 0x989680 ;  /* 0x009896800000895d */ /* 0x004fea0003900000 */
[----:B------:R-:W2:Y:S02]  /*4a40*/  @!P0 SYNCS.PHASECHK.TRANS64 P0, [R0+URZ], R2 ;  /* 0x00000002000085a7 */ /* 0x000ea400080010ff */
[----:B--2---:R-:W-:Y:S05]  /*4a50*/  @P0 BRA `(.L_x_94) ;  /* 0x0000000000200947 */ /* 0x004fea0003800000 */
.L_x_95:
[----:B--2---:R2:W4:Y:S02]  /*4a60*/  SYNCS.PHASECHK.TRANS64.TRYWAIT P0, [R0+URZ], R2 ;  /* 0x00000002000075a7 */ /* 0x00452400080011ff */
[----:B----4-:R-:W-:Y:S05]  /*4a70*/  @!P0 NANOSLEEP.SYNCS 0x989680 ;  /* 0x009896800000895d */ /* 0x010fea0003900000 */
[----:B------:R-:W4:Y:S02]  /*4a80*/  @!P0 SYNCS.PHASECHK.TRANS64 P0, [R0+URZ], R2 ;  /* 0x00000002000085a7 */ /* 0x000f2400080010ff */
[----:B----4-:R-:W-:Y:S05]  /*4a90*/  @!P0 BRA `(.L_x_95) ;  /* 0xfffffffc00f08947 */ /* 0x010fea000383ffff */
[----:B------:R-:W-:Y:S05]  /*4aa0*/  BRA `(.L_x_94) ;  /* 0x00000000000c7947 */ /* 0x000fea0003800000 */
.L_x_90:
[----:B------:R-:W-:-:S04]  /*4ab0*/  UIADD3 UR4, UPT, UPT, UR26, 0x1c0, URZ ;  /* 0x000001c01a047890 */ /* 0x000fc8000fffe0ff */
[----:B------:R-:W-:-:S09]  /*4ac0*/  UPRMT UR4, UR47, 0x654, UR4 ;  /* 0x000006542f047896 */ /* 0x000fd20008000004 */
[----:B------:R-:W-:Y:S03]  /*4ad0*/  SYNCS.ARRIVE.TRANS64.RED.A1T0 RZ, [UR4], RZ ;  /* 0x000000ffffff79a7 */ /* 0x000fe60008100404 */
.L_x_94:
[----:B-12---:R-:W-:Y:S01]  /*4ae0*/  SHF.L.U32 R2, RZ, 0x1f, RZ ;  /* 0x0000001fff027819 */ /* 0x006fe200000006ff */
[----:B------:R-:W-:Y:S01]  /*4af0*/  UIADD3 UR4, UPT, UPT, UR26, 0x1c0, URZ ;  /* 0x000001c01a047890 */ /* 0x000fe2000fffe0ff */
[----:B------:R-:W-:Y:S02]  /*4b00*/  PLOP3.LUT P0, PT, PT, PT, UP1, 0x80, 0x8 ;  /* 0x000000000008781c */ /* 0x000fe40003f0f018 */
[----:B------:R-:W1:Y:S02]  /*4b10*/  SYNCS.PHASECHK.TRANS64.TRYWAIT P1, [UR26+0x1c0], R2 ;  /* 0x0001c002ff0075a7 */ /* 0x000e64000802111a */
[----:B-1----:R-:W-:Y:S09]  /*4b20*/  @!P1 BRA `(.L_x_96) ;  /* 0x0000003800789947 */ /* 0x002ff20003800000 */
.L_x_185:
[----:B------:R-:W-:Y:S01]  /*4b30*/  @!UP1 UPRMT UR4, UR47, 0x654, UR4 ;  /* 0x000006542f049896 */ /* 0x000fe20008000004 */
[----:B------:R-:W-:Y:S01]  /*4b40*/  UMOV UR5, 0xffff ;  /* 0x0000ffff00057882 */ /* 0x000fe20000000000 */
[----:B------:R-:W-:-:S07]  /*4b50*/  UMOV UR6, 0x1 ;  /* 0x0000000100067882 */ /* 0x000fce0000000000 */
[----:B------:R-:W-:Y:S01]  /*4b60*/  @!P0 SYNCS.ARRIVE.TRANS64.RED.A1T0 RZ, [UR4], RZ ;  /* 0x000000ffffff89a7 */ /* 0x000fe20008100404 */
[----:B------:R-:W-:Y:S01]  /*4b70*/  NOP ;  /* 0x0000000000007918 */ /* 0x000fe20000000000 */
[----:B-1----:R-:W1:Y:S01]  /*4b80*/  LDS R0, [UR8+0x14] ;  /* 0x00001408ff007984 */ /* 0x002e620008000800 */
[----:B------:R-:W-:-:S04]  /*4b90*/  ULOP3.LUT UR4, UR44, 0xffff, URZ, 0xc0, !UPT ;  /* 0x0000ffff2c047892 */ /* 0x000fc8000f8ec0ff */
[----:B------:R-:W-:-:S04]  /*4ba0*/  USHF.R.U32.HI UR4, URZ, 0x5, UR4 ;  /* 0x00000005ff047899 */ /* 0x000fc80008011604 */
[----:B------:R-:W-:Y:S02]  /*4bb0*/  USHF.L.U32 UR5, UR5, UR4, URZ ;  /* 0x0000000405057299 */ /* 0x000fe400080006ff */
[----:B------:R-:W-:-:S04]  /*4bc0*/  USHF.L.U32 UR4, UR6, UR4, URZ ;  /* 0x0000000406047299 */ /* 0x000fc800080006ff */
[----:B-1----:R-:W-:-:S04]  /*4bd0*/  LOP3.LUT R0, R0, UR5, RZ, 0xc0, !PT ;  /* 0x0000000500007c12 */ /* 0x002fc8000f8ec0ff */
[----:B------:R-:W-:-:S13]  /*4be0*/  ISETP.NE.AND P0, PT, R0, UR5, PT ;  /* 0x0000000500007c0c */ /* 0x000fda000bf05270 */
[----:B------:R-:W-:Y:S05]  /*4bf0*/  @P0 BRA `(.L_x_97) ;  /* 0x0000000000580947 */ /* 0x000fea0003800000 */
[----:B------:R-:W1:Y:S02]  /*4c00*/  LDS R0, [UR8+0x18] ;  /* 0x00001808ff007984 */ /* 0x000e640008000800 */
[----:B-1----:R-:W-:-:S04]  /*4c10*/  LOP3.LUT R0, R0, UR4, RZ, 0xc0, !PT ;  /* 0x0000000400007c12 */ /* 0x002fc8000f8ec0ff */
[----:B------:R-:W-:-:S13]  /*4c20*/  ISETP.NE.AND P0, PT, R0, UR4, PT ;  /* 0x0000000400007c0c */ /* 0x000fda000bf05270 */
[----:B------:R-:W-:Y:S05]  /*4c30*/  @P0 BRA `(.L_x_98) ;  /* 0x00000000003c0947 */ /* 0x000fea0003800000 */
[----:B------:R-:W1:Y:S01]  /*4c40*/  S2R R2, SR_LANEID ;  /* 0x0000000000027919 */ /* 0x000e620000000000 */
[----:B------:R-:W-:-:S06]  /*4c50*/  ULOP3.LUT UR5, URZ, UR5, URZ, 0x33, !UPT ;  /* 0x00000005ff057292 */ /* 0x000fcc000f8e33ff */
[----:B------:R-:W-:-:S04]  /*4c60*/  IMAD.U32 R0, RZ, RZ, UR5 ;  /* 0x00000005ff007e24 */ /* 0x000fc8000f8e00ff */
[----:B------:R2:W4:Y:S02]  /*4c70*/  REDUX UR7, R0 ;  /* 0x00000000000773c4 */ /* 0x0005240000000000 */
[----:B------:R1:W-:Y:S01]  /*4c80*/  UTCATOMSWS.AND URZ, UR5 ;  /* 0x0000000500ff79e3 */ /* 0x0003e20008000000 */
[----:B--2---:R-:W-:Y:S01]  /*4c90*/  LOP3.LUT R0, RZ, UR4, RZ, 0x33, !PT ;  /* 0x00000004ff007c12 */ /* 0x004fe2000f8e33ff */
[----:B------:R-:W-:Y:S02]  /*4ca0*/  VOTEU.ANY UR4, UPT, PT ;  /* 0x0000000000047886 */ /* 0x000fe400038e0100 */
[----:B------:R-:W-:Y:S02]  /*4cb0*/  UFLO.U32 UR4, UR4 ;  /* 0x00000004000472bd */ /* 0x000fe400080e0000 */
[----:B------:R-:W2:Y:S04]  /*4cc0*/  REDUX UR6, R0 ;  /* 0x00000000000673c4 */ /* 0x000ea80000000000 */
[----:B-1----:R-:W-:-:S02]  /*4cd0*/  ISETP.EQ.U32.AND P0, PT, R2, UR4, PT ;  /* 0x0000000402007c0c */ /* 0x002fc4000bf02070 */
[----:B----4-:R-:W-:-:S11]  /*4ce0*/  MOV R2, UR7 ;  /* 0x0000000700027c02 */ /* 0x010fd60008000f00 */
[----:B------:R1:W-:Y:S01]  /*4cf0*/  @P0 ATOMS.AND RZ, [UR8+0x14], R2 ;  /* 0x00001402ffff098c */ /* 0x0003e2000a800008 */
[----:B--2---:R-:W-:-:S05]  /*4d00*/  IMAD.U32 R0, RZ, RZ, UR6 ;  /* 0x00000006ff007e24 */ /* 0x004fca000f8e00ff */
[----:B------:R1:W-:Y:S01]  /*4d10*/  @P0 ATOMS.AND RZ, [UR8+0x18], R0 ;  /* 0x00001800ffff098c */ /* 0x0003e2000a800008 */
[----:B------:R-:W-:Y:S05]  /*4d20*/  BRA `(.L_x_99) ;  /* 0x0000000000147947 */ /* 0x000fea0003800000 */
.L_x_98:
[----:B------:R-:W-:Y:S02]  /*4d30*/  MOV R2, 0x4d50 ;  /* 0x00004d5000027802 */ /* 0x000fe40000000f00 */
[----:B---3-5:R-:W-:Y:S05]  /*4d40*/  CALL.REL.NOINC `($__internal_0_$__cuda_sm10x_tcgen05_guardrail_trap_col_being_dealloced_not_returned_by_alloc) ;  /* 0x00000038008c7944 */ /* 0x028fea0003c00000 */
[----:B------:R-:W-:Y:S05]  /*4d50*/  BRA `(.L_x_99) ;  /* 0x0000000000087947 */ /* 0x000fea0003800000 */
.L_x_97:
[----:B------:R-:W-:Y:S02]  /*4d60*/  MOV R2, 0x4d80 ;  /* 0x00004d8000027802 */ /* 0x000fe40000000f00 */
[----:B---3-5:R-:W-:Y:S05]  /*4d70*/  CALL.REL.NOINC `($__internal_2_$__cuda_sm10x_tcgen05_guardrail_trap_unallocated_columns_being_dealloced) ;  /* 0x0000003800987944 */ /* 0x028fea0003c00000 */
.L_x_99:
[----:B------:R-:W-:Y:S01]  /*4d80*/  NOP ;  /* 0x0000000000007918 */ /* 0x000fe20000000000 */
[----:B------:R-:W-:Y:S05]  /*4d90*/  EXIT ;  /* 0x000000000000794d */ /* 0x000fea0003800000 */
.L_x_70:
[----:B------:R-:W-:-:S09]  /*4da0*/  UISETP.NE.OR UP0, UPT, UR13, 0x3, !UP4 ;  /* 0x000000030d00788c */ /* 0x000fd2000e705670 */
[----:B------:R-:W-:Y:S05]  /*4db0*/  BRA.U UP0, `(.L_x_100) ;  /* 0x0000000d00347547 */ /* 0x000fea000b800000 */
[----:B------:R-:W2:Y:S01]  /*4dc0*/  LDCU.64 UR4, c[0x0][0x888] ;  /* 0x00011100ff0477ac */ /* 0x000ea20008000a00 */
[----:B------:R-:W3:Y:S01]  /*4dd0*/  S2UR UR10, SR_CgaCtaId ;  /* 0x00000000000a79c3 */ /* 0x000ee20000008800 */
[----:B------:R-:W-:Y:S02]  /*4de0*/  HFMA2 R9, -RZ, RZ, 0, 0 ;  /* 0x00000000ff097431 */ /* 0x000fe400000001ff */
[----:B------:R-:W-:Y:S01]  /*4df0*/  IMAD.MOV.U32 R11, RZ, RZ, 0x1 ;  /* 0x00000001ff0b7424 */ /* 0x000fe200078e00ff */
[----:B------:R-:W4:Y:S01]  /*4e00*/  LDCU UR33, c[0x0][0x370] ;  /* 0x00006e00ff2177ac */ /* 0x000f220008000800 */
[----:B------:R-:W-:Y:S01]  /*4e10*/  IMAD.MOV.U32 R10, RZ, RZ, RZ ;  /* 0x000000ffff0a7224 */ /* 0x000fe200078e00ff */
[----:B------:R-:W-:Y:S01]  /*4e20*/  MOV R8, 0x1000 ;  /* 0x0000100000087802 */ /* 0x000fe20000000f00 */
[----:B------:R-:W4:Y:S01]  /*4e30*/  LDCU.128 UR28, c[0x0][0xb10] ;  /* 0x00016200ff1c77ac */ /* 0x000f220008000c00 */
[----:B------:R-:W1:Y:S01]  /*4e40*/  LDC.64 R12, c[0x0][0x348] ;  /* 0x0000d200ff0c7b82 */ /* 0x000e620000000a00 */
[----:B------:R-:W3:Y:S01]  /*4e50*/  LDCU UR32, c[0x0][0x374] ;  /* 0x00006e80ff2077ac */ /* 0x000ee20008000800 */
[----:B------:R-:W3:Y:S01]  /*4e60*/  LDCU.64 UR26, c[0x0][0x890] ;  /* 0x00011200ff1a77ac */ /* 0x000ee20008000a00 */
[----:B--2---:R-:W-:Y:S01]  /*4e70*/  UISETP.NE.U32.AND UP0, UPT, UR4, URZ, UPT ;  /* 0x000000ff0400728c */ /* 0x004fe2000bf05070 */
[----:B------:R-:W2:Y:S01]  /*4e80*/  LDCU UR16, c[0x0][0xb0c] ;  /* 0x00016180ff1077ac */ /* 0x000ea20008000800 */
[----:B------:R-:W2:Y:S01]  /*4e90*/  LDCU UR38, c[0x0][0xb20] ;  /* 0x00016400ff2677ac */ /* 0x000ea20008000800 */
[----:B------:R-:W2:Y:S01]  /*4ea0*/  LDCU UR4, c[0x0][0xb30] ;  /* 0x00016600ff0477ac */ /* 0x000ea20008000800 */
[----:B------:R-:W-:Y:S01]  /*4eb0*/  UMOV UR17, 0x400 ;  /* 0x0000040000117882 */ /* 0x000fe20000000000 */
[----:B----4-:R-:W-:-:S02]  /*4ec0*/  UIMAD.WIDE.U32 UR6, UR33, UR28, URZ ;  /* 0x0000001c210672a5 */ /* 0x010fc4000f8e00ff */
[----:B---3--:R-:W-:Y:S02]  /*4ed0*/  UIMAD.WIDE.U32 UR8, UR32, UR31, URZ ;  /* 0x0000001f200872a5 */ /* 0x008fe4000f8e00ff */
[----:B------:R-:W-:Y:S02]  /*4ee0*/  ULEA UR17, UR10, UR17, 0x18 ;  /* 0x000000110a117291 */ /* 0x000fe4000f8ec0ff */
[----:B------:R-:W-:Y:S02]  /*4ef0*/  UISETP.NE.U32.AND UP6, UPT, UR26, URZ, UPT ;  /* 0x000000ff1a00728c */ /* 0x000fe4000bfc5070 */
[----:B------:R-:W-:Y:S02]  /*4f00*/  UIADD3 UR34, UPT, UPT, UR17, 0x120, URZ ;  /* 0x0000012011227890 */ /* 0x000fe4000fffe0ff */
[----:B------:R-:W-:Y:S02]  /*4f10*/  UISETP.NE.AND.EX UP5, UPT, UR5, URZ, UPT, UP0 ;  /* 0x000000ff0500728c */ /* 0x000fe4000bfa5300 */
[----:B------:R-:W-:Y:S01]  /*4f20*/  UISETP.NE.AND UP0, UPT, UR42, 0x1, UPT ;  /* 0x000000012a00788c */ /* 0x000fe2000bf05270 */
[----:B------:R-:W-:Y:S01]  /*4f30*/  UMOV UR6, UR7 ;  /* 0x0000000700067c82 */ /* 0x000fe20008000000 */
[----:B------:R-:W-:Y:S01]  /*4f40*/  UMOV UR35, UR9 ;  /* 0x0000000900237c82 */ /* 0x000fe20008000000 */
[----:B--2---:R-:W-:-:S02]  /*4f50*/  UISETP.NE.AND UP0, UPT, UR16, 0x1, UPT ;  /* 0x000000011000788c */ /* 0x004fc4000bf05270 */
[----:B------:R-:W-:Y:S02]  /*4f60*/  UPLOP3.LUT UP4, UPT, UPT, UPT, UPT, 0x40, 0x4 ;  /* 0x000000000004789c */ /* 0x000fe40003f8e870 */
[----:B------:R-:W-:Y:S01]  /*4f70*/  UISETP.GE.AND UP2, UPT, UR42, 0x1, UPT ;  /* 0x000000012a00788c */ /* 0x000fe2000bf46270 */
[----:B------:R-:W2:Y:S01]  /*4f80*/  LDCU.64 UR14, c[0x0][0xb28] ;  /* 0x00016500ff0e77ac */ /* 0x000ea20008000a00 */
[----:B------:R-:W-:Y:S02]  /*4f90*/  UISETP.NE.AND.EX UP6, UPT, UR27, URZ, UPT, UP6 ;  /* 0x000000ff1b00728c */ /* 0x000fe4000bfc5360 */
[----:B------:R-:W-:Y:S02]  /*4fa0*/  UPRMT UR34, UR10, 0x654, UR34 ;  /* 0x000006540a227896 */ /* 0x000fe40008000022 */
[----:B------:R-:W-:Y:S02]  /*4fb0*/  USHF.R.U32.HI UR37, URZ, UR29, UR6 ;  /* 0x0000001dff257299 */ /* 0x000fe40008011606 */
[----:B------:R-:W-:-:S02]  /*4fc0*/  USHF.R.U32.HI UR35, URZ, UR38, UR35 ;  /* 0x00000026ff237299 */ /* 0x000fc40008011623 */
[----:B------:R-:W-:Y:S02]  /*4fd0*/  UISETP.NE.AND UP0, UPT, UR30, 0x1, UPT ;  /* 0x000000011e00788c */ /* 0x000fe4000bf05270 */
[----:B-1----:R-:W-:-:S11]  /*4fe0*/  UISETP.NE.AND UP3, UPT, UR4, 0x1, UPT ;  /* 0x000000010400788c */ /* 0x002fd6000bf65270 */
.L_x_108:
[C---:B------:R-:W-:Y:S02]  /*4ff0*/  LEA R3, R10.reuse, UR17, 0x3 ;  /* 0x000000110a037c11 */ /* 0x040fe4000f8e18ff */
[----:B------:R-:W-:Y:S02]  /*5000*/  SHF.L.U32 R0, R9, 0x1f, RZ ;  /* 0x0000001f09007819 */ /* 0x000fe400000006ff */
[----:B------:R-:W-:Y:S02]  /*5010*/  LEA R4, R10, UR17, 0x4 ;  /* 0x000000110a047c11 */ /* 0x000fe4000f8e20ff */
[----:B-1----:R-:W1:Y:S02]  /*5020*/  SYNCS.PHASECHK.TRANS64.TRYWAIT P0, [R3+URZ+0x140], R0 ;  /* 0x00014000030075a7 */ /* 0x002e6400080011ff */
[----:B-1----:R-:W-:Y:S05]  /*5030*/  @!P0 BRA `(.L_x_101) ;  /* 0x00000034004c8947 */ /* 0x002fea0003800000 */
.L_x_186:
[----:B------:R-:W3:Y:S01]  /*5040*/  LDS.128 R4, [R4+0x1d0] ;  /* 0x0001d00004047984 */ /* 0x000ee20000000c00 */
[----:B------:R-:W-:Y:S01]  /*5050*/  UISETP.GE.AND UP0, UPT, UR42, 0x1, UPT ;  /* 0x000000012a00788c */ /* 0x000fe2000bf06270 */
[----:B------:R-:W-:Y:S01]  /*5060*/  @!PT LDS RZ, [RZ] ;  /* 0x00000000fffff984 */ /* 0x000fe20000000800 */
[----:B------:R-:W-:Y:S01]  /*5070*/  @!PT LDS RZ, [RZ] ;  /* 0x00000000fffff984 */ /* 0x000fe20000000800 */
[----:B------:R-:W-:Y:S01]  /*5080*/  @!PT LDS RZ, [RZ] ;  /* 0x00000000fffff984 */ /* 0x000fe20000000800 */
[----:B------:R-:W-:Y:S01]  /*5090*/  @!PT LDS RZ, [RZ] ;  /* 0x00000000fffff984 */ /* 0x000fe20000000800 */
[----:B------:R4:W-:Y:S06]  /*50a0*/  MEMBAR.ALL.CTA ;  /* 0x0000000000007992 */ /* 0x0009ec0000008000 */
[----:B----4-:R-:W4:Y:S01]  /*50b0*/  FENCE.VIEW.ASYNC.S ;  /* 0x00000000000073c6 */ /* 0x010f220000000000 */
[----:B---3--:R-:W-:Y:S11]  /*50c0*/  LOP3.LUT P0, RZ, R6, 0x1, RZ, 0xc0, !PT ;  /* 0x0000000106ff7812 */ /* 0x008ff6000780c0ff */
[----:B------:R-:W-:Y:S02]  /*50d0*/  @!UPT UIADD3 URZ, UPT, UPT, URZ, URZ, URZ ;  /* 0x000000fffffff290 */ /* 0x000fe4000fffe0ff */
[----:B----4-:R-:W-:Y:S01]  /*50e0*/  VOTEU.ANY UP2, P0 ;  /* 0x0000000000ff7886 */ /* 0x010fe20000040100 */
[----:B------:R-:W-:Y:S11]  /*50f0*/  PLOP3.LUT P0, PT, PT, PT, UP2, 0x80, 0x8 ;  /* 0x000000000008781c */ /* 0x000ff60003f0f028 */
[----:B------:R-:W-:Y:S02]  /*5100*/  @!UPT UIADD3 URZ, UPT, UPT, URZ, URZ, URZ ;  /* 0x000000fffffff290 */ /* 0x000fe4000fffe0ff */
[----:B-1----:R-:W-:Y:S02]  /*5110*/  @P0 SHF.R.U32.HI R0, RZ, 0x10, R5 ;  /* 0x00000010ff000819 */ /* 0x002fe40000011605 */
[----:B------:R-:W-:Y:S02]  /*5120*/  @P0 MOV R2, R4 ;  /* 0x0000000400020202 */ /* 0x000fe40000000f00 */
[----:B------:R-:W-:Y:S01]  /*5130*/  @P0 R2UR UR4, R0 ;  /* 0x00000000000402ca */ /* 0x000fe200000e0000 */
[----:B------:R-:W-:Y:S01]  /*5140*/  VIADD R0, R3, 0x150 ;  /* 0x0000015003007836 */ /* 0x000fe20000000000 */
[----:B------:R-:W-:Y:S02]  /*5150*/  @P0 LOP3.LUT R4, R5, 0xffff, RZ, 0xc0, !PT ;  /* 0x0000ffff05040812 */ /* 0x000fe400078ec0ff */
[----:B------:R-:W-:Y:S02]  /*5160*/  @P0 R2UR UR6, R2 ;  /* 0x00000000020602ca */ /* 0x000fe400000e0000 */
[----:B------:R-:W-:Y:S02]  /*5170*/  PRMT R0, RZ, 0x654, R0 ;  /* 0x00000654ff007816 */ /* 0x000fe40000000000 */
[----:B------:R-:W-:Y:S02]  /*5180*/  @P0 R2UR UR5, R4 ;  /* 0x00000000040502ca */ /* 0x000fe400000e0000 */
[----:B------:R1:W-:Y:S03]  /*5190*/  SYNCS.ARRIVE.TRANS64.RED.A1T0 RZ, [R0+URZ], RZ ;  /* 0x000000ff00ff79a7 */ /* 0x0003e600081004ff */
[----:B------:R-:W-:Y:S04]  /*51a0*/  @UP2 UMOV UR25, UR4 ;  /* 0x0000000400192c82 */ /* 0x000fe80008000000 */
[----:B------:R-:W-:Y:S04]  /*51b0*/  @UP2 UMOV UR13, UR6 ;  /* 0x00000006000d2c82 */ /* 0x000fe80008000000 */
[----:B------:R-:W-:Y:S01]  /*51c0*/  @UP2 UMOV UR7, UR5 ;  /* 0x0000000500072c82 */ /* 0x000fe20008000000 */
[----:B------:R-:W-:Y:S05]  /*51d0*/  BRA.U !UP0, `(.L_x_102) ;  /* 0x0000000108c07547 */ /* 0x000fea000b800000 */
[----:B------:R-:W-:Y:S02]  /*51e0*/  UIMAD.WIDE.U32 UR10, UR7, UR31, URZ ;  /* 0x0000001f070a72a5 */ /* 0x000fe4000f8e00ff */
[----:B------:R-:W-:Y:S02]  /*51f0*/  UP2UR UR12, UPR, URZ, 0x4 ;  /* 0x00000004ff0c7883 */ /* 0x000fe40008000000 */
[----:B------:R-:W-:Y:S02]  /*5200*/  UISETP.NE.AND UP2, UPT, UR30, 0x1, UPT ;  /* 0x000000011e00788c */ /* 0x000fe4000bf45270 */
[----:B------:R-:W-:Y:S02]  /*5210*/  UIMAD.WIDE.U32 UR18, UR13, UR28, URZ ;  /* 0x0000001c0d1272a5 */ /* 0x000fe4000f8e00ff */
[----:B------:R-:W-:Y:S02]  /*5220*/  USEL UR4, UR32, UR35, !UP2 ;  /* 0x0000002320047287 */ /* 0x000fe4000d000000 */
[----:B------:R-:W-:Y:S02]  /*5230*/  UISETP.NE.AND UP0, UPT, UR16, 0x1, UPT ;  /* 0x000000011000788c */ /* 0x000fe4000bf05270 */
[----:B------:R-:W-:Y:S02]  /*5240*/  UP2UR UR24, UPR, URZ, 0x2 ;  /* 0x00000002ff187883 */ /* 0x000fe40008000000 */
[----:B------:R-:W-:Y:S02]  /*5250*/  UISETP.NE.AND UP1, UPT, UR42, 0x1, UPT ;  /* 0x000000012a00788c */ /* 0x000fe4000bf25270 */
[----:B--2---:R-:W-:Y:S02]  /*5260*/  UIMAD.WIDE.U32 UR20, UR4, UR14, URZ ;  /* 0x0000000e041472a5 */ /* 0x004fe4000f8e00ff */
[----:B------:R-:W-:Y:S01]  /*5270*/  USEL UR8, UR33, UR37, !UP0 ;  /* 0x0000002521087287 */ /* 0x000fe2000c000000 */
[----:B------:R-:W-:Y:S02]  /*5280*/  UMOV UR5, UR11 ;  /* 0x0000000b00057c82 */ /* 0x000fe40008000000 */
[----:B------:R-:W-:Y:S02]  /*5290*/  USHF.R.U32.HI UR6, URZ, UR38, UR5 ;  /* 0x00000026ff067299 */ /* 0x000fe40008011605 */
[----:B------:R-:W-:Y:S02]  /*52a0*/  UIMAD.WIDE.U32 UR22, UR8, UR14, URZ ;  /* 0x0000000e081672a5 */ /* 0x000fe4000f8e00ff */
[----:B------:R-:W-:Y:S02]  /*52b0*/  USEL UR6, UR7, UR6, !UP2 ;  /* 0x0000000607067287 */ /* 0x000fe4000d000000 */
[----:B------:R-:W-:Y:S02]  /*52c0*/  UISETP.NE.AND UP2, UPT, UR12, URZ, UPT ;  /* 0x000000ff0c00728c */ /* 0x000fe4000bf45270 */
[----:B------:R-:W-:Y:S01]  /*52d0*/  UIMAD.WIDE.U32 UR10, UR6, UR14, URZ ;  /* 0x0000000e060a72a5 */ /* 0x000fe2000f8e00ff */
[----:B------:R-:W-:Y:S02]  /*52e0*/  UMOV UR5, UR19 ;  /* 0x0000001300057c82 */ /* 0x000fe40008000000 */
[----:B------:R-:W-:Y:S03]  /*52f0*/  USHF.R.U32.HI UR9, URZ, UR29, UR5 ;  /* 0x0000001dff097299 */ /* 0x000fe60008011605 */
[----:B------:R-:W-:Y:S02]  /*5300*/  UMOV UR5, UR21 ;  /* 0x0000001500057c82 */ /* 0x000fe40008000000 */
[----:B------:R-:W-:Y:S03]  /*5310*/  @UP1 USHF.R.U32.HI UR4, URZ, UR15, UR5 ;  /* 0x0000000fff041299 */ /* 0x000fe60008011605 */
[----:B------:R-:W-:Y:S01]  /*5320*/  UMOV UR5, UR23 ;  /* 0x0000001700057c82 */ /* 0x000fe20008000000 */
[----:B------:R-:W-:Y:S02]  /*5330*/  UIMAD UR4, UR42, UR4, URZ ;  /* 0x000000042a0472a4 */ /* 0x000fe4000f8e02ff */
[----:B------:R-:W-:Y:S02]  /*5340*/  @UP1 USHF.R.U32.HI UR8, URZ, UR15, UR5 ;  /* 0x0000000fff081299 */ /* 0x000fe40008011605 */
[----:B------:R-:W-:Y:S02]  /*5350*/  USEL UR5, UR13, UR9, !UP0 ;  /* 0x000000090d057287 */ /* 0x000fe4000c000000 */
[----:B------:R-:W-:Y:S02]  /*5360*/  UIMAD UR9, UR42, UR8, URZ ;  /* 0x000000082a0972a4 */ /* 0x000fe4000f8e02ff */
[----:B------:R-:W-:Y:S03]  /*5370*/  UISETP.GE.AND UP0, UPT, UR6, UR4, UPT ;  /* 0x000000040600728c */ /* 0x000fe6000bf06270 */
[----:B------:R-:W-:Y:S01]  /*5380*/  UMOV UR4, UR11 ;  /* 0x0000000b00047c82 */ /* 0x000fe20008000000 */
[----:B------:R-:W-:Y:S02]  /*5390*/  UISETP.GE.OR UP0, UPT, UR5, UR9, UP0 ;  /* 0x000000090500728c */ /* 0x000fe40008706670 */
[----:B------:R-:W-:Y:S02]  /*53a0*/  USHF.R.U32.HI UR4, URZ, UR15, UR4 ;  /* 0x0000000fff047299 */ /* 0x000fe40008011604 */
[----:B------:R-:W-:Y:S02]  /*53b0*/  UIMAD.WIDE.U32 UR10, UR5, UR14, URZ ;  /* 0x0000000e050a72a5 */ /* 0x000fe4000f8e00ff */
[----:B------:R-:W-:Y:S04]  /*53c0*/  USEL UR12, UR6, UR4, !UP1 ;  /* 0x00000004060c7287 */ /* 0x000fe8000c800000 */
[----:B------:R-:W-:Y:S01]  /*53d0*/  UIADD3 UR9, UPT, UPT, -UR12, URZ, URZ ;  /* 0x000000ff0c097290 */ /* 0x000fe2000fffe1ff */
[----:B------:R-:W-:Y:S02]  /*53e0*/  @!UP0 UMOV UR4, UR11 ;  /* 0x0000000b00048c82 */ /* 0x000fe40008000000 */
[----:B------:R-:W-:Y:S02]  /*53f0*/  @!UP0 USHF.R.U32.HI UR4, URZ, UR15, UR4 ;  /* 0x0000000fff048299 */ /* 0x000fe40008011604 */
[----:B------:R-:W-:Y:S02]  /*5400*/  UIMAD UR9, UR42, UR9, UR6 ;  /* 0x000000092a0972a4 */ /* 0x000fe4000f8e0206 */
[----:B------:R-:W-:Y:S02]  /*5410*/  @!UP0 USEL UR4, UR5, UR4, !UP1 ;  /* 0x0000000405048287 */ /* 0x000fe4000c800000 */
[----:B------:R-:W-:Y:S02]  /*5420*/  UISETP.NE.AND UP1, UPT, UR24, URZ, UPT ;  /* 0x000000ff1800728c */ /* 0x000fe4000bf25270 */
[----:B------:R-:W-:Y:S02]  /*5430*/  @!UP0 UIMAD UR9, UR8, UR9, UR4 ;  /* 0x00000009080982a4 */ /* 0x000fe4000f8e0204 */
[----:B------:R-:W-:Y:S02]  /*5440*/  @!UP0 UIADD3 UR10, UPT, UPT, UR12, -UR4, URZ ;  /* 0x800000040c0a8290 */ /* 0x000fe4000fffe0ff */
[----:B------:R-:W-:Y:S02]  /*5450*/  UIADD3 UR4, UPT, UPT, -UR5, URZ, URZ ;  /* 0x000000ff05047290 */ /* 0x000fe4000fffe1ff */
[----:B------:R-:W-:Y:S02]  /*5460*/  UIADD3 UR8, UPT, UPT, -UR6, URZ, URZ ;  /* 0x000000ff06087290 */ /* 0x000fe4000fffe1ff */
[----:B------:R-:W-:Y:S02]  /*5470*/  @!UP0 UIMAD UR6, UR10, UR42, UR5 ;  /* 0x0000002a0a0682a4 */ /* 0x000fe4000f8e0205 */
[----:B------:R-:W-:Y:S02]  /*5480*/  UIMAD UR13, UR16, UR4, UR13 ;  /* 0x00000004100d72a4 */ /* 0x000fe4000f8e020d */
[----:B------:R-:W-:Y:S01]  /*5490*/  UIMAD UR7, UR30, UR8, UR7 ;  /* 0x000000081e0772a4 */ /* 0x000fe2000f8e0207 */
[----:B------:R-:W-:Y:S02]  /*54a0*/  @!UP0 UMOV UR5, UR9 ;  /* 0x0000000900058c82 */ /* 0x000fe40008000000 */
[----:B------:R-:W-:Y:S02]  /*54b0*/  UIMAD UR13, UR5, UR16, UR13 ;  /* 0x00000010050d72a4 */ /* 0x000fe4000f8e020d */
[----:B------:R-:W-:Y:S11]  /*54c0*/  UIMAD UR7, UR6, UR30, UR7 ;  /* 0x0000001e060772a4 */ /* 0x000ff6000f8e0207 */
[----:B------:R-:W-:Y:S01]  /*54d0*/  @!UPT UIADD3 URZ, UPT, UPT, URZ, URZ, URZ ;  /* 0x000000fffffff290 */ /* 0x000fe2000fffe0ff */
.L_x_102:
[----:B------:R-:W3:Y:S01]  /*54e0*/  @!UP3 LDCU.128 UR20, c[0x0][0xb10] ;  /* 0x00016200ff14b7ac */ /* 0x000ee20008000c00 */
[----:B------:R-:W-:Y:S02]  /*54f0*/  ISETP.NE.U32.AND P0, PT, RZ, UR26, PT ;  /* 0x0000001aff007c0c */ /* 0x000fe4000bf05070 */
[----:B------:R-:W-:Y:S02]  /*5500*/  SHF.L.U32 R2, R11, 0x1f, RZ ;  /* 0x0000001f0b027819 */ /* 0x000fe400000006ff */
[----:B------:R-:W-:Y:S01]  /*5510*/  ISETP.NE.AND.EX P0, PT, RZ, UR27, PT, P0 ;  /* 0x0000001bff007c0c */ /* 0x000fe2000bf05300 */
[----:B------:R-:W4:Y:S01]  /*5520*/  @!UP3 LDCU UR5, c[0x0][0xb0c] ;  /* 0x00016180ff05b7ac */ /* 0x000f220008000800 */
[----:B---3--:R-:W-:Y:S07]  /*5530*/  UIMAD.WIDE.U32 UR8, UR13, UR20, URZ ;  /* 0x000000140d0872a5 */ /* 0x008fee000f8e00ff */
[----:B------:R-:W-:Y:S01]  /*5540*/  @!UP3 UMOV UR4, UR9 ;  /* 0x000000090004bc82 */ /* 0x000fe20008000000 */
[----:B----4-:R-:W-:Y:S02]  /*5550*/  @!UP3 UISETP.NE.AND UP0, UPT, UR5, 0x1, UPT ;  /* 0x000000010500b88c */ /* 0x010fe4000bf05270 */
[----:B------:R-:W-:Y:S02]  /*5560*/  @!UP3 USHF.R.U32.HI UR4, URZ, UR21, UR4 ;  /* 0x00000015ff04b299 */ /* 0x000fe40008011604 */
[----:B------:R-:W-:Y:S02]  /*5570*/  UIMAD.WIDE.U32 UR8, UR7, UR23, URZ ;  /* 0x00000017070872a5 */ /* 0x000fe4000f8e00ff */
[----:B------:R-:W-:Y:S02]  /*5580*/  @!UP3 USEL UR10, UR13, UR4, !UP0 ;  /* 0x000000040d0ab287 */ /* 0x000fe4000c000000 */
[----:B------:R-:W-:Y:S03]  /*5590*/  @!UP3 UISETP.NE.AND UP0, UPT, UR22, 0x1, UPT ;  /* 0x000000011600b88c */ /* 0x000fe6000bf05270 */
[----:B------:R-:W-:Y:S02]  /*55a0*/  @!UP3 UMOV UR6, UR9 ;  /* 0x000000090006bc82 */ /* 0x000fe40008000000 */
[----:B------:R-:W3:Y:S02]  /*55b0*/  @!UP3 LDCU UR4, c[0x0][0xb20] ;  /* 0x00016400ff04b7ac */ /* 0x000ee40008000800 */
[----:B---3--:R-:W-:Y:S04]  /*55c0*/  @!UP3 USHF.R.U32.HI UR6, URZ, UR4, UR6 ;  /* 0x00000004ff06b299 */ /* 0x008fe80008011606 */
[----:B------:R-:W-:Y:S04]  /*55d0*/  @!UP3 USEL UR6, UR7, UR6, !UP0 ;  /* 0x000000060706b287 */ /* 0x000fe8000c000000 */
[----:B------:R-:W-:Y:S02]  /*55e0*/  @!UP3 UIADD3 UR4, UPT, UPT, -UR10, UR6, URZ ;  /* 0x000000060a04b290 */ /* 0x000fe4000fffe1ff */
[----:B------:R-:W-:Y:S02]  /*55f0*/  @!UP3 UIADD3 UR6, UPT, UPT, UR10, -UR6, URZ ;  /* 0x800000060a06b290 */ /* 0x000fe4000fffe0ff */
[----:B------:R-:W-:Y:S02]  /*5600*/  @!UP3 UIMAD UR13, UR4, UR5, UR13 ;  /* 0x00000005040db2a4 */ /* 0x000fe4000f8e020d */
[----:B------:R-:W-:Y:S01]  /*5610*/  @!UP3 UIMAD UR7, UR6, UR22, UR7 ;  /* 0x000000160607b2a4 */ /* 0x000fe2000f8e0207 */
[----:B------:R-:W-:Y:S11]  /*5620*/  BRA.U UP4, `(.L_x_103) ;  /* 0x0000000104107547 */ /* 0x000ff6000b800000 */
[----:B------:R-:W-:Y:S04]  /*5630*/  MOV R3, UR43 ;  /* 0x0000002b00037c02 */ /* 0x000fe80008000f00 */
[----:B------:R-:W-:Y:S04]  /*5640*/  SHF.L.U32 R3, R3, 0x1f, RZ ;  /* 0x0000001f03037819 */ /* 0x000fe800000006ff */
[----:B------:R-:W3:Y:S02]  /*5650*/  SYNCS.PHASECHK.TRANS64.TRYWAIT P1, [UR17+0x138], R3 ;  /* 0x00013803ff0075a7 */ /* 0x000ee40008021111 */
[----:B---3--:R-:W-:Y:S05]  /*5660*/  @!P1 BRA `(.L_x_104) ;  /* 0x0000002c00d49947 */ /* 0x008fea0003800000 */
.L_x_103:
[----:B------:R-:W-:Y:S05]  /*5670*/  BRA.U !UP6, `(.L_x_105) ;  /* 0x000000010e387547 */ /* 0x000fea000b800000 */
[----:B------:R-:W-:Y:S01]  /*5680*/  UPLOP3.LUT UP1, UPT, UPT, UPT, UP5, 0x80, 0x8 ;  /* 0x000000000008789c */ /* 0x000fe20003f2f050 */
[----:B-1----:R-:W-:Y:S01]  /*5690*/  HFMA2 R0, -RZ, RZ, 0, 5.9604644775390625e-08 ;  /* 0x00000001ff007431 */ /* 0x002fe200000001ff */
[----:B------:R-:W1:Y:S01]  /*56a0*/  LDCU.64 UR8, c[0x0][0x358] ;  /* 0x00006b00ff0877ac */ /* 0x000e620008000a00 */
[----:B------:R-:W-:Y:S03]  /*56b0*/  IMAD.MOV.U32 R80, RZ, RZ, 0x1 ;  /* 0x00000001ff507424 */ /* 0x000fe600078e00ff */
[----:B------:R-:W-:Y:S05]  /*56c0*/  PLOP3.LUT P1, PT, PT, PT, UP1, 0x80, 0x8 ;  /* 0x000000000008781c */ /* 0x000fea0003f2f018 */
[----:B------:R-:W3:Y:S01]  /*56d0*/  @UP1 LDCU.64 UR4, c[0x0][0x888] ;  /* 0x00011100ff0417ac */ /* 0x000ee20008000a00 */
[----:B------:R-:W-:Y:S07]  /*56e0*/  @UP1 UIMAD UR6, UR36, UR26, URZ ;  /* 0x0000001a240612a4 */ /* 0x000fee000f8e02ff */
[----:B------:R-:W-:Y:S01]  /*56f0*/  @!P1 PRMT R80, R0, 0x7610, R80 ;  /* 0x0000761000509816 */ /* 0x000fe20000000050 */
[----:B---3--:R-:W-:Y:S06]  /*5700*/  @UP1 UIMAD.WIDE UR4, UR6, 0x4, UR4 ;  /* 0x00000004060418a5 */ /* 0x008fec000f8e0204 */
[----:B------:R-:W-:Y:S01]  /*5710*/  IMAD.U32 R4, RZ, RZ, UR4 ;  /* 0x00000004ff047e24 */ /* 0x000fe2000f8e00ff */
[----:B------:R-:W-:Y:S04]  /*5720*/  MOV R5, UR5 ;  /* 0x0000000500057c02 */ /* 0x000fe80008000f00 */
[----:B------:R-:W3:Y:S01]  /*5730*/  @!UP1 LDCU UR4, c[0x0][0x880] ;  /* 0x00011000ff0497ac */ /* 0x000ee20008000800 */
[----:B-1---5:R4:W5:Y:S02]  /*5740*/  @P1 LDG.E R39, desc[UR8][R4.64] ;  /* 0x0000000804271981 */ /* 0x022964000c1e1900 */
[----:B---34-:R-:W-:Y:S07]  /*5750*/  @!P1 IMAD.U32 R39, RZ, RZ, UR4 ;  /* 0x00000004ff279e24 */ /* 0x018fee000f8e00ff */
.L_x_105:
[----:B-----5:R-:W-:Y:S01]  /*5760*/  @!P0 FSETP.EQ.AND P2, PT, R39, RZ, PT ;  /* 0x000000ff2700820b */ /* 0x020fe20003f42000 */
[----:B------:R-:W-:Y:S01]  /*5770*/  @!UPT UIADD3 URZ, UPT, UPT, URZ, URZ, URZ ;  /* 0x000000fffffff290 */ /* 0x000fe2000fffe0ff */
[----:B------:R-:W-:Y:S11]  /*5780*/  @!P0 BRA `(.L_x_106) ;  /* 0x0000000000148947 */ /* 0x000ff60003800000 */
[----:B------:R-:W-:Y:S02]  /*5790*/  LOP3.LUT P0, RZ, R80, 0xff, RZ, 0xc0, !PT ;  /* 0x000000ff50ff7812 */ /* 0x000fe4000780c0ff */
[----:B------:R-:W-:Y:S04]  /*57a0*/  PLOP3.LUT P2, PT, PT, PT, UP1, 0x80, 0x8 ;  /* 0x000000000008781c */ /* 0x000fe80003f4f018 */
[----:B------:R-:W-:Y:S07]  /*57b0*/  PLOP3.LUT P2, PT, P2, PT, PT, 0x8, 0x80 ;  /* 0x000000000080781c */ /* 0x000fee000174e170 */
[----:B------:R-:W-:Y:S11]  /*57c0*/  @P0 FSETP.EQ.AND P2, PT, R39, RZ, PT ;  /* 0x000000ff2700020b */ /* 0x000ff60003f42000 */
[----:B------:R-:W-:Y:S02]  /*57d0*/  @!UPT UIADD3 URZ, UPT, UPT, URZ, URZ, URZ ;  /* 0x000000fffffff290 */ /* 0x000fe4000fffe0ff */
.L_x_106:
[----:B------:R-:W3:Y:S01]  /*57e0*/  SYNCS.PHASECHK.TRANS64.TRYWAIT P0, [UR17+0x128], R2 ;  /* 0x00012802ff0075a7 */ /* 0x000ee20008001111 */
[----:B------:R-:W-:Y:S02]  /*57f0*/  ELECT P1, URZ, PT ;  /* 0x0000000000ff782f */ /* 0x000fe40003820000 */
[----:B------:R-:W-:Y:S01]  /*5800*/  IADD3 R10, PT, PT, R10, 0x1, RZ ;  /* 0x000000010a0a7810 */ /* 0x000fe20007ffe0ff */
[----:B---3--:R-:W-:Y:S10]  /*5810*/  @!P0 BRA `(.L_x_107) ;  /* 0x0000002c00808947 */ /* 0x008ff40003800000 */
.L_x_189:
[----:B------:R-:W-:Y:S01]  /*5820*/  PLOP3.LUT P1, PT, P2, P1, PT, 0xf2, 0x2f ;  /* 0x00000000002f781c */ /* 0x000fe20001723e72 */
[----:B------:R-:W-:Y:S01]  /*5830*/  UMOV UR18, 0x0 ;  /* 0x0000000000127882 */ /* 0x000fe20000000000 */
[----:B------:R-:W-:Y:S01]  /*5840*/  UMOV UR19, 0x10000000 ;  /* 0x1000000000137882 */ /* 0x000fe20000000000 */
[----:B------:R-:W-:Y:S01]  /*5850*/  UMOV UR12, UR36 ;  /* 0x00000024000c7c82 */ /* 0x000fe20008000000 */
[----:B------:R-:W-:Y:S01]  /*5860*/  LOP3.LUT R11, R11, 0x1, RZ, 0x3c, !PT ;  /* 0x000000010b0b7812 */ /* 0x000fe200078e3cff */
[----:B------:R-:W-:Y:S01]  /*5870*/  UMOV UR36, UR25 ;  /* 0x0000001900247c82 */ /* 0x000fe20008000000 */
[----:B------:R-:W-:Y:S07]  /*5880*/  UPLOP3.LUT UP4, UPT, UPT, UPT, UPT, 0x80, 0x8 ;  /* 0x000000000008789c */ /* 0x000fee0003f8f070 */
[----:B-1----:R-:W-:Y:S01]  /*5890*/  @!P1 IADD3 R2, P0, PT, R12, 0x580, RZ ;  /* 0x000005800c029810 */ /* 0x002fe20007f1e0ff */
[----:B------:R-:W-:Y:S03]  /*58a0*/  VOTEU.ALL UP0, P1 ;  /* 0x0000000000ff7886 */ /* 0x000fe60000800000 */
[----:B------:R-:W-:Y:S01]  /*58b0*/  @!P1 R2UR UR5, R2 ;  /* 0x00000000020592ca */ /* 0x000fe200000e0000 */
[----:B------:R-:W-:Y:S01]  /*58c0*/  @!P1 IMAD.X R0, RZ, RZ, R13, P0 ;  /* 0x000000ffff009224 */ /* 0x000fe200000e060d */
[----:B------:R-:W-:Y:S01]  /*58d0*/  @!UP0 USHF.L.U32 UR10, UR46, 0x6, URZ ;  /* 0x000000062e0a8899 */ /* 0x000fe200080006ff */
[----:B------:R-:W-:Y:S01]  /*58e0*/  ISETP.NE.AND P0, PT, R10, 0x2, PT ;  /* 0x000000020a00780c */ /* 0x000fe20003f05270 */
[----:B------:R-:W-:Y:S02]  /*58f0*/  @!UP0 USHF.L.U32 UR11, UR45, 0x6, URZ ;  /* 0x000000062d0b8899 */ /* 0x000fe400080006ff */
[----:B------:R-:W-:Y:S01]  /*5900*/  @!P1 R2UR UR4, R0 ;  /* 0x00000000000492ca */ /* 0x000fe200000e0000 */
[----:B------:R-:W-:Y:S01]  /*5910*/  @!UP0 UIADD3 UR8, UPT, UPT, UR17, 0x200, URZ ;  /* 0x0000020011088890 */ /* 0x000fe2000fffe0ff */
[----:B------:R-:W-:Y:S01]  /*5920*/  SEL R0, RZ, 0x1, P0 ;  /* 0x00000001ff007807 */ /* 0x000fe20000000000 */
[----:B------:R-:W-:Y:S01]  /*5930*/  @!UP0 UIADD3 UR9, UPT, UPT, UR17, 0x120, URZ ;  /* 0x0000012011098890 */ /* 0x000fe2000fffe0ff */
[----:B------:R-:W-:Y:S01]  /*5940*/  SEL R10, R10, RZ, P0 ;  /* 0x000000ff0a0a7207 */ /* 0x000fe20000000000 */
[----:B------:R-:W-:Y:S01]  /*5950*/  VOTEU.ALL UP0, P1 ;  /* 0x0000000000ff7886 */ /* 0x000fe20000800000 */
[----:B------:R-:W-:Y:S01]  /*5960*/  LOP3.LUT R9, R9, R0, RZ, 0x3c, !PT ;  /* 0x0000000009097212 */ /* 0x000fe200078e3cff */
[----:B------:R-:W-:Y:S01]  /*5970*/  IMAD.U32 R2, RZ, RZ, UR5 ;  /* 0x00000005ff027e24 */ /* 0x000fe2000f8e00ff */
[----:B------:R-:W-:Y:S02]  /*5980*/  UIADD3 UR46, UPT, UPT, UR7, UR59, URZ ;  /* 0x0000003b072e7290 */ /* 0x000fe4000fffe0ff */
[----:B------:R-:W-:Y:S03]  /*5990*/  UIADD3 UR45, UPT, UPT, UR13, UR55, URZ ;  /* 0x000000370d2d7290 */ /* 0x000fe6000fffe0ff */
[----:B------:R-:W-:Y:S01]  /*59a0*/  IMAD.U32 R3, RZ, RZ, UR4 ;  /* 0x00000004ff037e24 */ /* 0x000fe2000f8e00ff */
[----:B------:R-:W-:Y:S04]  /*59b0*/  @!P1 R2UR UR4, R2 ;  /* 0x00000000020492ca */ /* 0x000fe800000e0000 */
[----:B------:R-:W-:Y:S11]  /*59c0*/  @!P1 R2UR UR5, R3 ;  /* 0x00000000030592ca */ /* 0x000ff600000e0000 */
[----:B------:R-:W-:Y:S02]  /*59d0*/  @!UPT UIADD3 URZ, UPT, UPT, URZ, URZ, URZ ;  /* 0x000000fffffff290 */ /* 0x000fe4000fffe0ff */
[----:B------:R1:W-:Y:S01]  /*59e0*/  @!UP0 UTMALDG.3D [UR8], [UR4], desc[UR18] ;  /* 0x00001208040085b4 */ /* 0x0003e20008011000 */
[----:B------:R1:W-:Y:S01]  /*59f0*/  @!P1 SYNCS.ARRIVE.TRANS64.RED.A0TR RZ, [UR17+0x120], R8 ;  /* 0x00012008ffff99a7 */ /* 0x0003e20008300411 */
[----:B------:R-:W-:Y:S01]  /*5a00*/  SYNCS.ARRIVE.TRANS64.RED.A1T0 RZ, [UR34], RZ ;  /* 0x000000ffffff79a7 */ /* 0x000fe20008100422 */
[----:B------:R-:W-:Y:S05]  /*5a10*/  BRA.U UP2, `(.L_x_108) ;  /* 0xfffffff502747547 */ /* 0x000fea000b83ffff */
[----:B------:R-:W-:Y:S07]  /*5a20*/  MOV R0, UR17 ;  /* 0x0000001100007c02 */ /* 0x000fee0008000f00 */
.L_x_109:
[----:B---3--:R-:W-:-:S04]  /*5a30*/  SHF.L.U32 R2, R11, 0x1f, RZ ;  /* 0x0000001f0b027819 */ /* 0x008fc800000006ff */
[----:B------:R3:W4:Y:S03]  /*5a40*/  SYNCS.PHASECHK.TRANS64.TRYWAIT P0, [R0+URZ+0x128], R2 ;  /* 0x00012802000075a7 */ /* 0x00072600080011ff */
[----:B----4-:R-:W-:Y:S05]  /*5a50*/  @!P0 NANOSLEEP.SYNCS 0x989680 ;  /* 0x009896800000895d */ /* 0x010fea0003900000 */
[----:B------:R-:W4:Y:S02]  /*5a60*/  @!P0 SYNCS.PHASECHK.TRANS64 P0, [R0+URZ+0x128], R2 ;  /* 0x00012802000085a7 */ /* 0x000f2400080010ff */
[----:B-12-4-:R-:W-:Y:S05]  /*5a70*/  @P0 EXIT ;  /* 0x000000000000094d */ /* 0x016fea0003800000 */
[----:B------:R-:W-:Y:S05]  /*5a80*/  BRA `(.L_x_109) ;  /* 0xfffffffc00e87947 */ /* 0x000fea000383ffff */
.L_x_100:
[----:B------:R-:W-:-:S06]  /*5a90*/  UISETP.GE.AND UP0, UPT, UR13, 0x4, UPT ;  /* 0x000000040d00788c */ /* 0x000fcc000bf06270 */
[----:B------:R-:W-:-:S13]  /*5aa0*/  PLOP3.LUT P0, PT, PT, PT, UP0, 0x80, 0x8 ;  /* 0x000000000008781c */ /* 0x000fda0003f0f008 */
[----:B-1----:R-:W-:Y:S05]  /*5ab0*/  @!P0 EXIT ;  /* 0x000000000000894d */ /* 0x002fea0003800000 */
[----:B------:R-:W1:Y:S08]  /*5ac0*/  S2UR UR4, SR_CgaCtaId ;  /* 0x00000000000479c3 */ /* 0x000e700000008800 */
[----:B------:R-:W-:Y:S01]  /*5ad0*/  BAR.SYNC.DEFER_BLOCKING 0x6, 0xa0 ;  /* 0x0182800000007b1d */ /* 0x000fe20000010000 */
[----:B------:R-:W-:Y:S01]  /*5ae0*/  IMAD.SHL.U32 R6, R69, 0x40, RZ ;  /* 0x0000004045067824 */ /* 0x000fe200078e00ff */
[----:B------:R-:W-:Y:S01]  /*5af0*/  SHF.R.U32.HI R7, RZ, 0x1, R69 ;  /* 0x00000001ff077819 */ /* 0x000fe20000011645 */
[----:B------:R-:W-:Y:S01]  /*5b00*/  IMAD.SHL.U32 R3, R81, 0x800, RZ ;  /* 0x0000080051037824 */ /* 0x000fe200078e00ff */
[----:B------:R-:W-:Y:S01]  /*5b10*/  CS2R R84, SRZ ;  /* 0x0000000000547805 */ /* 0x000fe2000001ff00 */
[C---:B------:R-:W-:Y:S01]  /*5b20*/  IMAD.U32 R37, R69.reuse, 0x10000, RZ ;  /* 0x0001000045257824 */ /* 0x040fe200078e00ff */
[----:B------:R-:W-:Y:S01]  /*5b30*/  UMOV UR44, 0x400 ;  /* 0x00000400002c7882 */ /* 0x000fe20000000000 */
[C---:B------:R-:W-:Y:S01]  /*5b40*/  LOP3.LUT R2, R6.reuse, 0x180, RZ, 0xc0, !PT ;  /* 0x0000018006027812 */ /* 0x040fe200078ec0ff */
[----:B------:R-:W2:Y:S01]  /*5b50*/  LDC.64 R74, c[0x0][0x888] ;  /* 0x00022200ff4a7b82 */ /* 0x000ea20000000a00 */
[----:B------:R-:W-:Y:S01]  /*5b60*/  LOP3.LUT R6, R6, 0x640, RZ, 0xc0, !PT ;  /* 0x0000064006067812 */ /* 0x000fe200078ec0ff */
[----:B------:R-:W-:Y:S01]  /*5b70*/  IMAD.MOV.U32 R36, RZ, RZ, RZ ;  /* 0x000000ffff247224 */ /* 0x000fe200078e00ff */
[----:B------:R-:W-:Y:S01]  /*5b80*/  LOP3.LUT R7, R2, 0x20, R7, 0xf8, !PT ;  /* 0x0000002002077812 */ /* 0x000fe200078ef807 */
[----:B------:R-:W-:Y:S01]  /*5b90*/  IMAD.SHL.U32 R2, R69, 0x8, RZ ;  /* 0x0000000845027824 */ /* 0x000fe200078e00ff */
[----:B------:R-:W-:Y:S01]  /*5ba0*/  LOP3.LUT R3, R6, 0x800, R3, 0xf8, !PT ;  /* 0x0000080006037812 */ /* 0x000fe200078ef803 */
[----:B------:R-:W-:Y:S01]  /*5bb0*/  IMAD.MOV.U32 R86, RZ, RZ, RZ ;  /* 0x000000ffff567224 */ /* 0x000fe200078e00ff */
[----:B------:R-:W3:Y:S01]  /*5bc0*/  LDCU UR53, c[0x0][0x370] ;  /* 0x00006e00ff3577ac */ /* 0x000ee20008000800 */
[----:B------:R-:W4:Y:S01]  /*5bd0*/  LDC.64 R76, c[0x0][0x890] ;  /* 0x00022400ff4c7b82 */ /* 0x000f220000000a00 */
[----:B------:R-:W-:Y:S01]  /*5be0*/  LOP3.LUT R2, R7, 0x30, R2, 0x78, !PT ;  /* 0x0000003007027812 */ /* 0x000fe200078e7802 */
[----:B------:R-:W-:Y:S01]  /*5bf0*/  IMAD.MOV.U32 R83, RZ, RZ, RZ ;  /* 0x000000ffff537224 */ /* 0x000fe200078e00ff */
[----:B------:R-:W2:Y:S02]  /*5c00*/  LDCU.64 UR62, c[0x0][0x348] ;  /* 0x00006900ff3e77ac */ /* 0x000ea40008000a00 */
[----:B------:R-:W-:Y:S01]  /*5c10*/  LOP3.LUT R79, R3, R2, RZ, 0xfc, !PT ;  /* 0x00000002034f7212 */ /* 0x000fe200078efcff */
[----:B------:R-:W-:Y:S01]  /*5c20*/  IMAD.SHL.U32 R3, R81, 0x200000, RZ ;  /* 0x0020000051037824 */ /* 0x000fe200078e00ff */
[----:B-1----:R-:W-:Y:S01]  /*5c30*/  ULEA UR44, UR4, UR44, 0x18 ;  /* 0x0000002c042c7291 */ /* 0x002fe2000f8ec0ff */
[----:B------:R-:W1:Y:S01]  /*5c40*/  LDC.64 R72, c[0x0][0x8b0] ;  /* 0x00022c00ff487b82 */ /* 0x000e620000000a00 */
[----:B------:R-:W-:Y:S01]  /*5c50*/  IMAD.SHL.U32 R2, R69, 0x10, RZ ;  /* 0x0000001045027824 */ /* 0x000fe200078e00ff */
[----:B------:R-:W1:Y:S01]  /*5c60*/  LDCU UR43, c[0x0][0xb0c] ;  /* 0x00016180ff2b77ac */ /* 0x000e620008000800 */
[----:B------:R-:W-:-:S02]  /*5c70*/  LOP3.LUT R3, R3, 0x200000, RZ, 0xc0, !PT ;  /* 0x0020000003037812 */ /* 0x000fc400078ec0ff */
[----:B------:R-:W-:Y:S01]  /*5c80*/  VIADD R78, R79, UR44 ;  /* 0x0000002c4f4e7c36 */ /* 0x000fe20008000000 */
[----:B------:R-:W-:Y:S01]  /*5c90*/  UIADD3 UR4, UPT, UPT, UR44, 0x1200, URZ ;  /* 0x000012002c047890 */ /* 0x000fe2000fffe0ff */
[----:B------:R-:W-:Y:S01]  /*5ca0*/  LOP3.LUT R37, R3, 0x400000, R37, 0xf8, !PT ;  /* 0x0040000003257812 */ /* 0x000fe200078ef825 */
[----:B------:R-:W3:Y:S01]  /*5cb0*/  LDS R0, [UR44+0x1f0] ;  /* 0x0001f02cff007984 */ /* 0x000ee20008000800 */
[----:B------:R-:W1:Y:S01]  /*5cc0*/  LDC.64 R70, c[0x0][0x8a8] ;  /* 0x00022a00ff467b82 */ /* 0x000e620000000a00 */
[----:B------:R-:W-:Y:S01]  /*5cd0*/  LOP3.LUT R2, R2, 0x20, RZ, 0xc0, !PT ;  /* 0x0000002002027812 */ /* 0x000fe200078ec0ff */
[----:B------:R-:W1:Y:S01]  /*5ce0*/  LDCU UR61, c[0x0][0xb20] ;  /* 0x00016400ff3d77ac */ /* 0x000e620008000800 */
[----:B------:R-:W-:Y:S02]  /*5cf0*/  IMAD.U32 R87, RZ, RZ, UR4 ;  /* 0x00000004ff577e24 */ /* 0x000fe4000f8e00ff */
[----:B------:R-:W-:Y:S01]  /*5d00*/  IADD3 R78, PT, PT, -R2, 0x200, R78 ;  /* 0x00000200024e7810 */ /* 0x000fe20007ffe14e */
[----:B------:R-:W1:Y:S01]  /*5d10*/  LDCU UR39, c[0x0][0xb30] ;  /* 0x00016600ff2777ac */ /* 0x000e620008000800 */
[----:B------:R-:W1:Y:S01]  /*5d20*/  LDCU.64 UR56, c[0x0][0x888] ;  /* 0x00011100ff3877ac */ /* 0x000e620008000a00 */
[----:B------:R-:W1:Y:S01]  /*5d30*/  LDCU.64 UR40, c[0x0][0xb28] ;  /* 0x00016500ff2877ac */ /* 0x000e620008000a00 */
[----:B------:R-:W1:Y:S01]  /*5d40*/  LDCU.128 UR48, c[0x0][0xb10] ;  /* 0x00016200ff3077ac */ /* 0x000e620008000c00 */
[----:B------:R-:W1:Y:S01]  /*5d50*/  LDCU UR52, c[0x0][0x374] ;  /* 0x00006e80ff3477ac */ /* 0x000e620008000800 */
[----:B------:R-:W-:Y:S01]  /*5d60*/  UIADD3 UR58, UPT, UPT, UR44, 0x200, URZ ;  /* 0x000002002c3a7890 */ /* 0x000fe2000fffe0ff */
[----:B--234-:R-:W-:-:S11]  /*5d70*/  IMAD.IADD R37, R0, 0x1, R37 ;  /* 0x0000000100257824 */ /* 0x01cfd600078e0225 */
.L_x_127:
[----:B------:R-:W-:Y:S02]  /*5d80*/  LEA R3, R83, UR44, 0x3 ;  /* 0x0000002c53037c11 */ /* 0x000fe4000f8e18ff */
[----:B------:R-:W-:Y:S02]  /*5d90*/  SHF.L.U32 R0, R85, 0x1f, RZ ;  /* 0x0000001f55007819 */ /* 0x000fe400000006ff */
[----:B-1----:R-:W-:Y:S02]  /*5da0*/  LEA R4, R83, UR44, 0x4 ;  /* 0x0000002c53047c11 */ /* 0x002fe4000f8e20ff */
[----:B------:R-:W2:Y:S02]  /*5db0*/  SYNCS.PHASECHK.TRANS64.TRYWAIT P0, [R3+URZ+0x140], R0 ;  /* 0x00014000030075a7 */ /* 0x000ea400080011ff */
[----:B--2---:R-:W-:Y:S05]  /*5dc0*/  @!P0 BRA `(.L_x_110) ;  /* 0x00000028002c8947 */ /* 0x004fea0003800000 */
.L_x_190:
        /* <DEDUP_REMOVED lines=11> */
[----:B------:R-:W-:Y:S01]  /*5e80*/  PLOP3.LUT P0, PT, PT, PT, UP1, 0x80, 0x8 ;  /* 0x000000000008781c */ /* 0x000fe20003f0f018 */
[----:B------:R-:W-:Y:S11]  /*5e90*/  UP2UR UR47, UPR, URZ, 0x2 ;  /* 0x00000002ff2f7883 */ /* 0x000ff60008000000 */
[----:B------:R-:W-:Y:S01]  /*5ea0*/  @!UPT UIADD3 URZ, UPT, UPT, URZ, URZ, URZ ;  /* 0x000000fffffff290 */ /* 0x000fe2000fffe0ff */
[----:B--2---:R-:W-:Y:S02]  /*5eb0*/  @P0 SHF.R.U32.HI R0, RZ, 0x10, R5 ;  /* 0x00000010ff000819 */ /* 0x004fe40000011605 */
        /* <DEDUP_REMOVED lines=12> */
[----:B-1----:R-:W-:Y:S02]  /*5f80*/  UIMAD.WIDE.U32 UR4, UR52, UR51, URZ ;  /* 0x00000033340472a5 */ /* 0x002fe4000f8e00ff */
[----:B------:R-:W-:Y:S02]  /*5f90*/  UIMAD.WIDE.U32 UR6, UR53, UR48, URZ ;  /* 0x00000030350672a5 */ /* 0x000fe4000f8e00ff */
[----:B------:R-:W-:Y:S02]  /*5fa0*/  UISETP.NE.AND UP0, UPT, UR50, 0x1, UPT ;  /* 0x000000013200788c */ /* 0x000fe4000bf05270 */
[----:B------:R-:W-:Y:S02]  /*5fb0*/  UIMAD.WIDE.U32 UR8, UR37, UR51, URZ ;  /* 0x00000033250872a5 */ /* 0x000fe4000f8e00ff */
[----:B------:R-:W-:Y:S02]  /*5fc0*/  UIMAD.WIDE.U32 UR10, UR38, UR48, URZ ;  /* 0x00000030260a72a5 */ /* 0x000fe4000f8e00ff */
[----:B------:R-:W-:Y:S02]  /*5fd0*/  UISETP.NE.AND UP1, UPT, UR43, 0x1, UPT ;  /* 0x000000012b00788c */ /* 0x000fe4000bf25270 */
[----:B------:R-:W-:Y:S01]  /*5fe0*/  UISETP.NE.AND UP2, UPT, UR42, 0x1, UPT ;  /* 0x000000012a00788c */ /* 0x000fe2000bf45270 */
[----:B------:R-:W-:Y:S02]  /*5ff0*/  UMOV UR4, UR5 ;  /* 0x0000000500047c82 */ /* 0x000fe40008000000 */
[----:B------:R-:W-:Y:S03]  /*6000*/  USHF.R.U32.HI UR5, URZ, UR61, UR4 ;  /* 0x0000003dff057299 */ /* 0x000fe60008011604 */
[----:B------:R-:W-:Y:S02]  /*6010*/  UMOV UR4, UR7 ;  /* 0x0000000700047c82 */ /* 0x000fe40008000000 */
[----:B------:R-:W-:Y:S02]  /*6020*/  USHF.R.U32.HI UR7, URZ, UR49, UR4 ;  /* 0x00000031ff077299 */ /* 0x000fe40008011604 */
[----:B------:R-:W-:Y:S02]  /*6030*/  USEL UR4, UR52, UR5, !UP0 ;  /* 0x0000000534047287 */ /* 0x000fe4000c000000 */
[----:B------:R-:W-:Y:S01]  /*6040*/  USEL UR7, UR53, UR7, !UP1 ;  /* 0x0000000735077287 */ /* 0x000fe2000c800000 */
[----:B------:R-:W-:Y:S01]  /*6050*/  UMOV UR5, UR9 ;  /* 0x0000000900057c82 */ /* 0x000fe20008000000 */
[----:B------:R-:W-:Y:S02]  /*6060*/  UIMAD.WIDE.U32 UR8, UR4, UR40, URZ ;  /* 0x00000028040872a5 */ /* 0x000fe4000f8e00ff */
[----:B------:R-:W-:Y:S03]  /*6070*/  USHF.R.U32.HI UR6, URZ, UR61, UR5 ;  /* 0x0000003dff067299 */ /* 0x000fe60008011605 */
[----:B------:R-:W-:Y:S01]  /*6080*/  UMOV UR5, UR11 ;  /* 0x0000000b00057c82 */ /* 0x000fe20008000000 */
[----:B------:R-:W-:Y:S02]  /*6090*/  UIMAD.WIDE.U32 UR10, UR7, UR40, URZ ;  /* 0x00000028070a72a5 */ /* 0x000fe4000f8e00ff */
[----:B------:R-:W-:Y:S02]  /*60a0*/  USHF.R.U32.HI UR12, URZ, UR49, UR5 ;  /* 0x00000031ff0c7299 */ /* 0x000fe40008011605 */
[----:B------:R-:W-:Y:S01]  /*60b0*/  USEL UR6, UR37, UR6, !UP0 ;  /* 0x0000000625067287 */ /* 0x000fe2000c000000 */
[----:B------:R-:W-:Y:S02]  /*60c0*/  UMOV UR5, UR9 ;  /* 0x0000000900057c82 */ /* 0x000fe40008000000 */
[----:B------:R-:W-:Y:S01]  /*60d0*/  UMOV UR10, UR11 ;  /* 0x0000000b000a7c82 */ /* 0x000fe20008000000 */
[----:B------:R-:W-:Y:S02]  /*60e0*/  @UP2 USHF.R.U32.HI UR4, URZ, UR41, UR5 ;  /* 0x00000029ff042299 */ /* 0x000fe40008011605 */
[----:B------:R-:W-:Y:S02]  /*60f0*/  @UP2 USHF.R.U32.HI UR7, URZ, UR41, UR10 ;  /* 0x00000029ff072299 */ /* 0x000fe4000801160a */
[----:B------:R-:W-:Y:S02]  /*6100*/  UIMAD UR4, UR42, UR4, URZ ;  /* 0x000000042a0472a4 */ /* 0x000fe4000f8e02ff */
[----:B------:R-:W-:Y:S02]  /*6110*/  UIMAD.WIDE.U32 UR10, UR6, UR40, URZ ;  /* 0x00000028060a72a5 */ /* 0x000fe4000f8e00ff */
[----:B------:R-:W-:Y:S02]  /*6120*/  USEL UR5, UR38, UR12, !UP1 ;  /* 0x0000000c26057287 */ /* 0x000fe4000c800000 */
[----:B------:R-:W-:Y:S02]  /*6130*/  UIMAD UR8, UR42, UR7, URZ ;  /* 0x000000072a0872a4 */ /* 0x000fe4000f8e02ff */
[----:B------:R-:W-:Y:S03]  /*6140*/  UISETP.GE.AND UP0, UPT, UR6, UR4, UPT ;  /* 0x000000040600728c */ /* 0x000fe6000bf06270 */
[----:B------:R-:W-:Y:S01]  /*6150*/  UMOV UR4, UR11 ;  /* 0x0000000b00047c82 */ /* 0x000fe20008000000 */
[----:B------:R-:W-:Y:S02]  /*6160*/  UISETP.GE.OR UP0, UPT, UR5, UR8, UP0 ;  /* 0x000000080500728c */ /* 0x000fe40008706670 */
[----:B------:R-:W-:Y:S02]  /*6170*/  USHF.R.U32.HI UR4, URZ, UR41, UR4 ;  /* 0x00000029ff047299 */ /* 0x000fe40008011604 */
[----:B------:R-:W-:Y:S02]  /*6180*/  UIMAD.WIDE.U32 UR8, UR5, UR40, URZ ;  /* 0x00000028050872a5 */ /* 0x000fe4000f8e00ff */
[----:B------:R-:W-:Y:S02]  /*6190*/  USEL UR11, UR6, UR4, !UP2 ;  /* 0x00000004060b7287 */ /* 0x000fe4000d000000 */
[----:B------:R-:W-:Y:S02]  /*61a0*/  UIADD3 UR8, UPT, UPT, -UR5, URZ, URZ ;  /* 0x000000ff05087290 */ /* 0x000fe4000fffe1ff */
[----:B------:R-:W-:Y:S01]  /*61b0*/  UIADD3 UR10, UPT, UPT, -UR11, URZ, URZ ;  /* 0x000000ff0b0a7290 */ /* 0x000fe2000fffe1ff */
[----:B------:R-:W-:Y:S01]  /*61c0*/  @!UP0 UMOV UR4, UR9 ;  /* 0x0000000900048c82 */ /* 0x000fe20008000000 */
[----:B------:R-:W-:Y:S02]  /*61d0*/  UIADD3 UR9, UPT, UPT, -UR6, URZ, URZ ;  /* 0x000000ff06097290 */ /* 0x000fe4000fffe1ff */
[----:B------:R-:W-:Y:S02]  /*61e0*/  @!UP0 USHF.R.U32.HI UR4, URZ, UR41, UR4 ;  /* 0x00000029ff048299 */ /* 0x000fe40008011604 */
[----:B------:R-:W-:Y:S02]  /*61f0*/  UIMAD UR10, UR42, UR10, UR6 ;  /* 0x0000000a2a0a72a4 */ /* 0x000fe4000f8e0206 */
[----:B------:R-:W-:Y:S04]  /*6200*/  @!UP0 USEL UR4, UR5, UR4, !UP2 ;  /* 0x0000000405048287 */ /* 0x000fe8000d000000 */
[----:B------:R-:W-:Y:S02]  /*6210*/  @!UP0 UIMAD UR10, UR7, UR10, UR4 ;  /* 0x0000000a070a82a4 */ /* 0x000fe4000f8e0204 */
[----:B------:R-:W-:Y:S02]  /*6220*/  @!UP0 UIADD3 UR11, UPT, UPT, UR11, -UR4, URZ ;  /* 0x800000040b0b8290 */ /* 0x000fe4000fffe0ff */
[----:B------:R-:W-:Y:S02]  /*6230*/  UIMAD UR7, UR43, UR8, UR38 ;  /* 0x000000082b0772a4 */ /* 0x000fe4000f8e0226 */
[----:B------:R-:W-:Y:S02]  /*6240*/  @!UP0 UIMAD UR6, UR11, UR42, UR5 ;  /* 0x0000002a0b0682a4 */ /* 0x000fe4000f8e0205 */
[----:B------:R-:W-:Y:S01]  /*6250*/  UIMAD UR4, UR50, UR9, UR37 ;  /* 0x00000009320472a4 */ /* 0x000fe2000f8e0225 */
[----:B------:R-:W-:Y:S02]  /*6260*/  @!UP0 UMOV UR5, UR10 ;  /* 0x0000000a00058c82 */ /* 0x000fe40008000000 */
[----:B------:R-:W-:Y:S02]  /*6270*/  UIMAD UR38, UR5, UR43, UR7 ;  /* 0x0000002b052672a4 */ /* 0x000fe4000f8e0207 */
[----:B------:R-:W-:Y:S11]  /*6280*/  UIMAD UR37, UR6, UR50, UR4 ;  /* 0x00000032062572a4 */ /* 0x000ff6000f8e0204 */
[----:B------:R-:W-:Y:S01]  /*6290*/  @!UPT UIADD3 URZ, UPT, UPT, URZ, URZ, URZ ;  /* 0x000000fffffff290 */ /* 0x000fe2000fffe0ff */
.L_x_111:
[----:B-1----:R-:W-:Y:S01]  /*62a0*/  UISETP.NE.AND UP0, UPT, UR39, 0x1, UPT ;  /* 0x000000012700788c */ /* 0x002fe2000bf05270 */
[----:B------:R-:W-:Y:S10]  /*62b0*/  IADD3 R83, PT, PT, R83, 0x1, RZ ;  /* 0x0000000153537810 */ /* 0x000ff40007ffe0ff */
[----:B------:R-:W1:Y:S01]  /*62c0*/  @!UP0 LDCU.128 UR12, c[0x0][0xb10] ;  /* 0x00016200ff0c87ac */ /* 0x000e620008000c00 */
[----:B------:R-:W3:Y:S01]  /*62d0*/  @!UP0 LDCU UR5, c[0x0][0xb0c] ;  /* 0x00016180ff0587ac */ /* 0x000ee20008000800 */
[----:B------:R-:W4:Y:S01]  /*62e0*/  @!UP0 LDCU UR10, c[0x0][0xb20] ;  /* 0x00016400ff0a87ac */ /* 0x000f220008000800 */
[----:B-1----:R-:W-:Y:S02]  /*62f0*/  UIMAD.WIDE.U32 UR8, UR38, UR12, URZ ;  /* 0x0000000c260872a5 */ /* 0x002fe4000f8e00ff */
[----:B------:R-:W-:Y:S02]  /*6300*/  UIMAD.WIDE.U32 UR6, UR37, UR15, URZ ;  /* 0x0000000f250672a5 */ /* 0x000fe4000f8e00ff */
[----:B------:R-:W-:Y:S03]  /*6310*/  @!UP0 UISETP.NE.AND UP1, UPT, UR14, 0x1, UPT ;  /* 0x000000010e00888c */ /* 0x000fe6000bf25270 */
[----:B------:R-:W-:Y:S01]  /*6320*/  @!UP0 UMOV UR4, UR9 ;  /* 0x0000000900048c82 */ /* 0x000fe20008000000 */
[----:B---3--:R-:W-:Y:S02]  /*6330*/  @!UP0 UISETP.NE.AND UP2, UPT, UR5, 0x1, UPT ;  /* 0x000000010500888c */ /* 0x008fe4000bf45270 */
[----:B------:R-:W-:Y:S01]  /*6340*/  @!UP0 USHF.R.U32.HI UR4, URZ, UR13, UR4 ;  /* 0x0000000dff048299 */ /* 0x000fe20008011604 */
[----:B------:R-:W-:Y:S02]  /*6350*/  @!UP0 UMOV UR6, UR7 ;  /* 0x0000000700068c82 */ /* 0x000fe40008000000 */
[----:B----4-:R-:W-:Y:S02]  /*6360*/  @!UP0 USHF.R.U32.HI UR6, URZ, UR10, UR6 ;  /* 0x0000000aff068299 */ /* 0x010fe40008011606 */
[----:B------:R-:W-:Y:S02]  /*6370*/  @!UP0 USEL UR7, UR38, UR4, !UP2 ;  /* 0x0000000426078287 */ /* 0x000fe4000d000000 */
[----:B------:R-:W-:Y:S04]  /*6380*/  @!UP0 USEL UR6, UR37, UR6, !UP1 ;  /* 0x0000000625068287 */ /* 0x000fe8000c800000 */
[----:B------:R-:W-:Y:S02]  /*6390*/  @!UP0 UIADD3 UR4, UPT, UPT, -UR7, UR6, URZ ;  /* 0x0000000607048290 */ /* 0x000fe4000fffe1ff */
[----:B------:R-:W-:Y:S02]  /*63a0*/  @!UP0 UIADD3 UR6, UPT, UPT, UR7, -UR6, URZ ;  /* 0x8000000607068290 */ /* 0x000fe4000fffe0ff */
[----:B------:R-:W-:Y:S02]  /*63b0*/  @!UP0 UIMAD UR38, UR4, UR5, UR38 ;  /* 0x00000005042682a4 */ /* 0x000fe4000f8e0226 */
[----:B------:R-:W-:Y:S02]  /*63c0*/  @!UP0 UIMAD UR37, UR6, UR14, UR37 ;  /* 0x0000000e062582a4 */ /* 0x000fe4000f8e0225 */
[----:B------:R-:W-:Y:S09]  /*63d0*/  ULOP3.LUT UP0, URZ, UR58, 0x1b0, URZ, 0xc0, !UPT ;  /* 0x000001b03aff7892 */ /* 0x000ff2000f80c0ff */
[----:B------:R-:W-:Y:S05]  /*63e0*/  BRA.U !UP0, `(.L_x_112) ;  /* 0x0000000108407547 */ /* 0x000fea000b800000 */
[----:B------:R-:W1:Y:S01]  /*63f0*/  LDCU.64 UR8, c[0x4][0x80] ;  /* 0x01001000ff0877ac */ /* 0x000e620008000a00 */
[----:B------:R-:W-:Y:S01]  /*6400*/  MOV R3, 0x0 ;  /* 0x0000000000037802 */ /* 0x000fe20000000f00 */
[----:B------:R-:W-:Y:S02]  /*6410*/  HFMA2 R12, -RZ, RZ, 0, 5.9604644775390625e-08 ;  /* 0x00000001ff0c7431 */ /* 0x000fe400000001ff */
[----:B------:R-:W-:Y:S02]  /*6420*/  IMAD.MOV.U32 R8, RZ, RZ, 0x70 ;  /* 0x00000070ff087424 */ /* 0x000fe400078e00ff */
[----:B------:R-:W-:Y:S01]  /*6430*/  IMAD.MOV.U32 R13, RZ, RZ, RZ ;  /* 0x000000ffff0d7224 */ /* 0x000fe200078e00ff */
[----:B------:R-:W3:Y:S01]  /*6440*/  LDCU.64 UR6, c[0x4][0x88] ;  /* 0x01001100ff0677ac */ /* 0x000ee20008000a00 */
[----:B------:R-:W4:Y:S01]  /*6450*/  LDC.64 R2, c[0x4][R3] ;  /* 0x0100000003027b82 */ /* 0x000f220000000a00 */
[----:B------:R-:W2:Y:S01]  /*6460*/  LDCU.64 UR4, c[0x4][0x8] ;  /* 0x01000100ff0477ac */ /* 0x000ea20008000a00 */
[----:B-1----:R-:W-:Y:S01]  /*6470*/  MOV R5, UR9 ;  /* 0x0000000900057c02 */ /* 0x002fe20008000f00 */
[----:B------:R-:W-:Y:S01]  /*6480*/  IMAD.U32 R4, RZ, RZ, UR8 ;  /* 0x00000008ff047e24 */ /* 0x000fe2000f8e00ff */
[----:B---3--:R-:W-:Y:S01]  /*6490*/  MOV R7, UR7 ;  /* 0x0000000700077c02 */ /* 0x008fe20008000f00 */
[----:B------:R-:W-:Y:S01]  /*64a0*/  IMAD.U32 R6, RZ, RZ, UR6 ;  /* 0x00000006ff067e24 */ /* 0x000fe2000f8e00ff */
[----:B--2---:R-:W-:Y:S01]  /*64b0*/  MOV R11, UR5 ;  /* 0x00000005000b7c02 */ /* 0x004fe20008000f00 */
[----:B------:R-:W-:Y:S02]  /*64c0*/  IMAD.U32 R10, RZ, RZ, UR4 ;  /* 0x00000004ff0a7e24 */ /* 0x000fe4000f8e00ff */
[----:B------:R-:W-:Y:S07]  /*64d0*/  LEPC R20, `(.L_x_112) ;  /* 0x000000001014794e */ /* 0x000fee0000000000 */
[----:B----45:R-:W-:Y:S05]  /*64e0*/  CALL.ABS.NOINC R2 ;  /* 0x0000000002007343 */ /* 0x030fea0003c00000 */
.L_x_112:
[----:B------:R-:W-:Y:S01]  /*64f0*/  LOP3.LUT P0, RZ, R87, 0x1b0, RZ, 0xc0, !PT ;  /* 0x000001b057ff7812 */ /* 0x000fe2000780c0ff */
[----:B------:R-:W-:Y:S11]  /*6500*/  BSSY.RECONVERGENT B6, `(.L_x_113) ;  /* 0x0000013000067945 */ /* 0x000ff60003800200 */
[----:B------:R-:W-:Y:S01]  /*6510*/  @!UPT UIADD3 URZ, UPT, UPT, URZ, URZ, URZ ;  /* 0x000000fffffff290 */ /* 0x000fe2000fffe0ff */
[----:B------:R-:W-:Y:S05]  /*6520*/  @!P0 BRA `(.L_x_114) ;  /* 0x0000000000408947 */ /* 0x000fea0003800000 */
        /* <DEDUP_REMOVED lines=16> */
.L_x_114:
[----:B------:R-:W-:Y:S05]  /*6630*/  BSYNC.RECONVERGENT B6 ;  /* 0x0000000000067941 */ /* 0x000fea0003800200 */
.L_x_113:
[----:B------:R-:W-:Y:S01]  /*6640*/  ISETP.NE.U32.AND P3, PT, R76, RZ, PT ;  /* 0x000000ff4c00720c */ /* 0x000fe20003f65070 */
[----:B------:R-:W-:Y:S01]  /*6650*/  UISETP.NE.AND UP1, UPT, UR60, URZ, UPT ;  /* 0x000000ff3c00728c */ /* 0x000fe2000bf25270 */
[----:B------:R-:W-:Y:S02]  /*6660*/  ISETP.NE.U32.AND P4, PT, R72, RZ, PT ;  /* 0x000000ff4800720c */ /* 0x000fe40003f85070 */
[----:B------:R-:W-:Y:S02]  /*6670*/  ISETP.NE.AND.EX P3, PT, R77, RZ, PT, P3 ;  /* 0x000000ff4d00720c */ /* 0x000fe40003f65330 */
[----:B------:R-:W-:Y:S02]  /*6680*/  PLOP3.LUT P1, PT, PT, PT, PT, 0x8, 0x80 ;  /* 0x000000000080781c */ /* 0x000fe40003f2e170 */
[----:B------:R-:W-:Y:S02]  /*6690*/  PLOP3.LUT P0, PT, PT, PT, UP1, 0x80, 0x8 ;  /* 0x000000000008781c */ /* 0x000fe40003f0f018 */
[----:B------:R-:W-:Y:S02]  /*66a0*/  ISETP.NE.AND.EX P4, PT, R73, RZ, PT, P4 ;  /* 0x000000ff4900720c */ /* 0x000fe40003f85340 */
[----:B------:R-:W1:Y:S09]  /*66b0*/  @UP1 LDCU.64 UR4, c[0x0][0x888] ;  /* 0x00011100ff0417ac */ /* 0x000e720008000a00 */
[----:B------:R-:W-:Y:S01]  /*66c0*/  @P0 PLOP3.LUT P1, PT, P3, PT, PT, 0x80, 0x8 ;  /* 0x000000000008081c */ /* 0x000fe20001f2f070 */
[----:B-1----:R-:W-:Y:S04]  /*66d0*/  @UP1 UISETP.NE.U32.AND UP0, UPT, UR4, URZ, UPT ;  /* 0x000000ff0400128c */ /* 0x002fe8000bf05070 */
[----:B------:R-:W-:Y:S04]  /*66e0*/  @UP1 UISETP.NE.AND.EX UP0, UPT, UR5, URZ, UPT, UP0 ;  /* 0x000000ff0500128c */ /* 0x000fe8000bf05300 */
[----:B------:R-:W-:Y:S01]  /*66f0*/  @UP1 USEL UR4, URZ, 0xffffffff, UP0 ;  /* 0xffffffffff041887 */ /* 0x000fe20008000000 */
[----:B------:R-:W-:Y:S11]  /*6700*/  @!P3 BRA `(.L_x_115) ;  /* 0x000000000030b947 */ /* 0x000ff60003800000 */
[----:B------:R-:W-:Y:S01]  /*6710*/  ISETP.NE.U32.AND P2, PT, R74, RZ, PT ;  /* 0x000000ff4a00720c */ /* 0x000fe20003f45070 */
[----:B------:R-:W1:Y:S01]  /*6720*/  LDCU.64 UR6, c[0x0][0x358] ;  /* 0x00006b00ff0677ac */ /* 0x000e620008000a00 */
[----:B------:R-:W-:Y:S02]  /*6730*/  IMAD.MOV.U32 R80, RZ, RZ, 0x1 ;  /* 0x00000001ff507424 */ /* 0x000fe400078e00ff */
[----:B------:R-:W-:Y:S11]  /*6740*/  ISETP.NE.AND.EX P2, PT, R75, RZ, PT, P2 ;  /* 0x000000ff4b00720c */ /* 0x000ff60003f45320 */
[----:B------:R-:W-:Y:S02]  /*6750*/  @!UPT UIADD3 URZ, UPT, UPT, URZ, URZ, URZ ;  /* 0x000000fffffff290 */ /* 0x000fe4000fffe0ff */
[----:B------:R-:W3:Y:S01]  /*6760*/  @P2 LDC.64 R2, c[0x0][0x888] ;  /* 0x00022200ff022b82 */ /* 0x000ee20000000a00 */
[----:B--2---:R-:W-:Y:S04]  /*6770*/  @P2 IMAD R0, R76, UR36, RZ ;  /* 0x000000244c002c24 */ /* 0x004fe8000f8e02ff */
[----:B---3--:R-:W-:Y:S04]  /*6780*/  @P2 IMAD.WIDE R2, R0, 0x4, R2 ;  /* 0x0000000400022825 */ /* 0x008fe800078e0202 */
[----:B------:R-:W-:Y:S01]  /*6790*/  HFMA2 R0, -RZ, RZ, 0, 5.9604644775390625e-08 ;  /* 0x00000001ff007431 */ /* 0x000fe200000001ff */
[----:B-1---5:R1:W5:Y:S04]  /*67a0*/  @P2 LDG.E R39, desc[UR6][R2.64] ;  /* 0x0000000602272981 */ /* 0x022368000c1e1900 */
[----:B------:R-:W-:Y:S01]  /*67b0*/  @!P2 PRMT R80, R0, 0x7610, R80 ;  /* 0x000076100050a816 */ /* 0x000fe20000000050 */
[----:B-1----:R-:W3:Y:S06]  /*67c0*/  @!P2 LDC R39, c[0x0][0x880] ;  /* 0x00022000ff27ab82 */ /* 0x002eec0000000800 */
.L_x_115:
[----:B------:R-:W-:Y:S05]  /*67d0*/  @!P4 BRA `(.L_x_116) ;  /* 0x000000000024c947 */ /* 0x000fea0003800000 */
[----:B------:R-:W-:Y:S01]  /*67e0*/  ISETP.NE.U32.AND P2, PT, R70, RZ, PT ;  /* 0x000000ff4600720c */ /* 0x000fe20003f45070 */
[----:B------:R-:W1:Y:S03]  /*67f0*/  LDCU.64 UR6, c[0x0][0x358] ;  /* 0x00006b00ff0677ac */ /* 0x000e660008000a00 */
[----:B------:R-:W-:Y:S11]  /*6800*/  ISETP.NE.AND.EX P2, PT, R71, RZ, PT, P2 ;  /* 0x000000ff4700720c */ /* 0x000ff60003f45320 */
[----:B------:R-:W-:Y:S02]  /*6810*/  @!UPT UIADD3 URZ, UPT, UPT, URZ, URZ, URZ ;  /* 0x000000fffffff290 */ /* 0x000fe4000fffe0ff */
[----:B------:R-:W4:Y:S01]  /*6820*/  @P2 LDC.64 R2, c[0x0][0x8a8] ;  /* 0x00022a00ff022b82 */ /* 0x000f220000000a00 */
[----:B--2---:R-:W-:Y:S04]  /*6830*/  @P2 IMAD R0, R72, UR36, RZ ;  /* 0x0000002448002c24 */ /* 0x004fe8000f8e02ff */
[----:B----4-:R-:W-:Y:S05]  /*6840*/  @P2 IMAD.WIDE R2, R0, 0x4, R2 ;  /* 0x0000000400022825 */ /* 0x010fea00078e0202 */
[----:B-1---5:R1:W5:Y:S02]  /*6850*/  @P2 LDG.E R38, desc[UR6][R2.64] ;  /* 0x0000000602262981 */ /* 0x022364000c1e1900 */
[----:B-1----:R-:W4:Y:S02]  /*6860*/  @!P2 LDC R38, c[0x0][0x8a0] ;  /* 0x00022800ff26ab82 */ /* 0x002f240000000800 */
.L_x_116:
[----:B---3-5:R-:W-:Y:S01]  /*6870*/  @P0 FSETP.NEU.AND P4, PT, R39, RZ, PT ;  /* 0x000000ff2700020b */ /* 0x028fe20003f8d000 */
[----:B--2---:R-:W-:Y:S01]  /*6880*/  IMAD.U32 R0, RZ, RZ, UR4 ;  /* 0x00000004ff007e24 */ /* 0x004fe2000f8e00ff */
[----:B------:R-:W-:Y:S01]  /*6890*/  @P0 LOP3.LUT P2, RZ, R80, 0xff, RZ, 0xc0, !PT ;  /* 0x000000ff50ff0812 */ /* 0x000fe2000784c0ff */
[----:B------:R-:W-:Y:S01]  /*68a0*/  BSSY B1, `(.L_x_117) ;  /* 0x0000035000017945 */ /* 0x000fe20003800000 */
[----:B------:R-:W-:Y:S02]  /*68b0*/  @P0 SEL R2, RZ, 0xffffffff, P4 ;  /* 0xffffffffff020807 */ /* 0x000fe40002000000 */
[----:B------:R-:W-:Y:S02]  /*68c0*/  CS2R R18, SRZ ;  /* 0x0000000000127805 */ /* 0x000fe4000001ff00 */
[----:B------:R-:W-:Y:S02]  /*68d0*/  LEA R82, R36, UR44, 0x3 ;  /* 0x0000002c24527c11 */ /* 0x000fe4000f8e18ff */
[----:B------:R-:W-:Y:S02]  /*68e0*/  CS2R R16, SRZ ;  /* 0x0000000000107805 */ /* 0x000fe4000001ff00 */
[----:B------:R-:W-:Y:S02]  /*68f0*/  @P1 SEL R2, R0, R2, !P2 ;  /* 0x0000000200021207 */ /* 0x000fe40005000000 */
[----:B------:R-:W-:Y:S02]  /*6900*/  CS2R R26, SRZ ;  /* 0x00000000001a7805 */ /* 0x000fe4000001ff00 */
[----:B------:R-:W-:Y:S02]  /*6910*/  SHF.L.U32 R4, R86, 0x1f, RZ ;  /* 0x0000001f56047819 */ /* 0x000fe400000006ff */
[----:B------:R-:W-:Y:S02]  /*6920*/  CS2R R24, SRZ ;  /* 0x0000000000187805 */ /* 0x000fe4000001ff00 */
[----:B------:R-:W-:Y:S02]  /*6930*/  @P0 LOP3.LUT R2, R2, 0x1, RZ, 0xc0, !PT ;  /* 0x0000000102020812 */ /* 0x000fe400078ec0ff */
[----:B------:R-:W-:Y:S02]  /*6940*/  PLOP3.LUT P5, PT, PT, PT, PT, 0x8, 0x80 ;  /* 0x000000000080781c */ /* 0x000fe40003fae170 */
[----:B------:R-:W-:Y:S01]  /*6950*/  ISETP.NE.U32.OR P1, PT, R2, 0x1, !P0 ;  /* 0x000000010200780c */ /* 0x000fe20004725470 */
[----:B------:R-:W-:Y:S11]  /*6960*/  IMAD R2, R36, 0x20, R37 ;  /* 0x0000002024027824 */ /* 0x000ff600078e0225 */
[----:B------:R-:W-:Y:S01]  /*6970*/  @!UPT UIADD3 URZ, UPT, UPT, URZ, URZ, URZ ;  /* 0x000000fffffff290 */ /* 0x000fe2000fffe0ff */
[----:B------:R-:W-:Y:S04]  /*6980*/  @P1 SHF.L.U32 R0, R84, 0x1f, RZ ;  /* 0x0000001f54001819 */ /* 0x000fe800000006ff */
[----:B------:R-:W1:Y:S01]  /*6990*/  @P1 SYNCS.PHASECHK.TRANS64.TRYWAIT P0, [UR44+0x120], R0 ;  /* 0x00012000ff0015a7 */ /* 0x000e62000800112c */
[----:B------:R2:W3:Y:S01]  /*69a0*/  SYNCS.PHASECHK.TRANS64.TRYWAIT P4, [R82+URZ+0x160], R4 ;  /* 0x00016004520075a7 */ /* 0x0004e200080811ff */
[----:B-1----:R-:W-:Y:S01]  /*69b0*/  @P1 PLOP3.LUT P5, PT, P0, PT, PT, 0x8, 0x80 ;  /* 0x000000000080181c */ /* 0x002fe200007ae170 */
[----:B------:R-:W-:Y:S01]  /*69c0*/  @!UPT UIADD3 URZ, UPT, UPT, URZ, URZ, URZ ;  /* 0x000000fffffff290 */ /* 0x000fe2000fffe0ff */
[----:B--23--:R-:W-:Y:S11]  /*69d0*/  @!P1 BRA `(.L_x_118) ;  /* 0x0000000000849947 */ /* 0x00cff60003800000 */
[----:B------:R-:W-:Y:S01]  /*69e0*/  ISETP.NE.U32.AND P0, PT, RZ, UR56, PT ;  /* 0x00000038ff007c0c */ /* 0x000fe2000bf05070 */
[----:B------:R-:W-:Y:S01]  /*69f0*/  BSSY B0, `(.L_x_119) ;  /* 0x0000012000007945 */ /* 0x000fe20003800000 */
[----:B------:R-:W-:Y:S02]  /*6a00*/  FSETP.NEU.AND P2, PT, R39, RZ, PT ;  /* 0x000000ff2700720b */ /* 0x000fe40003f4d000 */
[----:B------:R-:W-:Y:S02]  /*6a10*/  CS2R R26, SRZ ;  /* 0x00000000001a7805 */ /* 0x000fe4000001ff00 */
[----:B------:R-:W-:Y:S02]  /*6a20*/  ISETP.NE.AND.EX P0, PT, RZ, UR57, PT, P0 ;  /* 0x00000039ff007c0c */ /* 0x000fe4000bf05300 */
[----:B------:R-:W-:Y:S02]  /*6a30*/  CS2R R24, SRZ ;  /* 0x0000000000187805 */ /* 0x000fe4000001ff00 */
[----:B------:R-:W-:Y:S02]  /*6a40*/  LOP3.LUT P1, RZ, R80, 0xff, RZ, 0xc0, !PT ;  /* 0x000000ff50ff7812 */ /* 0x000fe4000782c0ff */
[----:B------:R-:W-:Y:S02]  /*6a50*/  CS2R R18, SRZ ;  /* 0x0000000000127805 */ /* 0x000fe4000001ff00 */
[----:B------:R-:W-:Y:S02]  /*6a60*/  SEL R0, RZ, 0xffffffff, P2 ;  /* 0xffffffffff007807 */ /* 0x000fe40001000000 */
[----:B------:R-:W-:Y:S02]  /*6a70*/  CS2R R16, SRZ ;  /* 0x0000000000107805 */ /* 0x000fe4000001ff00 */
[----:B------:R-:W-:Y:S04]  /*6a80*/  SEL R3, RZ, 0xffffffff, P0 ;  /* 0xffffffffff037807 */ /* 0x000fe80000000000 */
[----:B------:R-:W-:Y:S04]  /*6a90*/  @P3 SEL R0, R3, R0, !P1 ;  /* 0x0000000003003207 */ /* 0x000fe80004800000 */
[----:B------:R-:W-:Y:S04]  /*6aa0*/  LOP3.LUT R0, R0, 0x1, RZ, 0xc0, !PT ;  /* 0x0000000100007812 */ /* 0x000fe800078ec0ff */
[----:B------:R-:W-:Y:S01]  /*6ab0*/  ISETP.NE.U32.AND P0, PT, R0, 0x1, PT ;  /* 0x000000010000780c */ /* 0x000fe20003f05070 */
[----:B------:R-:W-:Y:S01]  /*6ac0*/  @!UPT UIADD3 URZ, UPT, UPT, URZ, URZ, URZ ;  /* 0x000000fffffff290 */ /* 0x000fe2000fffe0ff */
[----:B------:R-:W-:Y:S11]  /*6ad0*/  @!P5 BRA `(.L_x_120) ;  /* 0x00000000000cd947 */ /* 0x000ff60003800000 */
[----:B------:R-:W-:Y:S04]  /*6ae0*/  SHF.L.U32 R3, R84, 0x1f, RZ ;  /* 0x0000001f54037819 */ /* 0x000fe800000006ff */
[----:B------:R-:W1:Y:S02]  /*6af0*/  SYNCS.PHASECHK.TRANS64.TRYWAIT P1, [UR44+0x120], R3 ;  /* 0x00012003ff0075a7 */ /* 0x000e64000802112c */
[----:B-1----:R-:W-:Y:S05]  /*6b00*/  @!P1 BRA `(.L_x_121) ;  /* 0x0000001800f09947 */ /* 0x002fea0003800000 */
.L_x_120:
[----:B------:R-:W-:Y:S05]  /*6b10*/  BSYNC B0 ;  /* 0x0000000000007941 */ /* 0x000fea0003800000 */
.L_x_119:
[----:B------:R-:W2:Y:S01]  /*6b20*/  S2UR UR5, SR_CgaCtaId ;  /* 0x00000000000579c3 */ /* 0x000ea20000008800 */
[----:B------:R3:W1:Y:S01]  /*6b30*/  @P0 LDS.128 R24, [R79+UR44+0x200] ;  /* 0x0002002c4f180984 */ /* 0x0006620008000c00 */
[----:B------:R-:W-:Y:S01]  /*6b40*/  UIADD3 UR4, UPT, UPT, UR44, 0x128, URZ ;  /* 0x000001282c047890 */ /* 0x000fe2000fffe0ff */
[----:B------:R-:W-:Y:S02]  /*6b50*/  LOP3.LUT R84, R84, 0x1, RZ, 0x3c, !PT ;  /* 0x0000000154547812 */ /* 0x000fe400078e3cff */
[----:B------:R3:W1:Y:S01]  /*6b60*/  @P0 LDS.128 R16, [R78+0x10] ;  /* 0x000010004e100984 */ /* 0x0006620000000c00 */
[----:B------:R-:W-:Y:S01]  /*6b70*/  @!PT LDS RZ, [RZ] ;  /* 0x00000000fffff984 */ /* 0x000fe20000000800 */
[----:B------:R-:W-:Y:S01]  /*6b80*/  @!PT LDS RZ, [RZ] ;  /* 0x00000000fffff984 */ /* 0x000fe20000000800 */
[----:B------:R-:W-:Y:S01]  /*6b90*/  @!PT LDS RZ, [RZ] ;  /* 0x00000000fffff984 */ /* 0x000fe20000000800 */
[----:B------:R-:W-:Y:S01]  /*6ba0*/  @!PT LDS RZ, [RZ] ;  /* 0x00000000fffff984 */ /* 0x000fe20000000800 */
[----:B------:R5:W-:Y:S06]  /*6bb0*/  MEMBAR.ALL.CTA ;  /* 0x0000000000007992 */ /* 0x000bec0000008000 */
[----:B-----5:R-:W5:Y:S01]  /*6bc0*/  FENCE.VIEW.ASYNC.S ;  /* 0x00000000000073c6 */ /* 0x020f620000000000 */
[----:B--2---:R-:W-:Y:S09]  /*6bd0*/  UPRMT UR4, UR5, 0x654, UR4 ;  /* 0x0000065405047896 */ /* 0x004ff20008000004 */
[----:B---3-5:R-:W-:Y:S03]  /*6be0*/  SYNCS.ARRIVE.TRANS64.RED.A1T0 RZ, [UR4], RZ ;  /* 0x000000ffffff79a7 */ /* 0x028fe60008100404 */
.L_x_118:
[----:B------:R-:W-:Y:S05]  /*6bf0*/  BSYNC B1 ;  /* 0x0000000000017941 */ /* 0x000fea0003800000 */
.L_x_117:
[----:B-1----:R-:W-:Y:S04]  /*6c00*/  SHF.R.U32.HI R0, RZ, 0x15, R2 ;  /* 0x00000015ff007819 */ /* 0x002fe80000011602 */
[----:B------:R-:W-:Y:S01]  /*6c10*/  LOP3.LUT P0, RZ, R0, 0x3, R81, 0x48, !PT ;  /* 0x0000000300ff7812 */ /* 0x000fe20007804851 */
[----:B------:R-:W-:Y:S01]  /*6c20*/  @!UPT UIADD3 URZ, UPT, UPT, URZ, URZ, URZ ;  /* 0x000000fffffff290 */ /* 0x000fe2000fffe0ff */
[----:B------:R-:W-:Y:S11]  /*6c30*/  @P4 BRA `(.L_x_122) ;  /* 0x0000000000084947 */ /* 0x000ff60003800000 */
[----:B------:R-:W1:Y:S02]  /*6c40*/  SYNCS.PHASECHK.TRANS64.TRYWAIT P1, [R82+URZ+0x160], R4 ;  /* 0x00016004520075a7 */ /* 0x000e6400080211ff */
[----:B-1----:R-:W-:Y:S05]  /*6c50*/  @!P1 BRA `(.L_x_123) ;  /* 0x0000001800b49947 */ /* 0x002fea0003800000 */
.L_x_122:
[----:B------:R-:W-:Y:S05]  /*6c60*/  @!P0 BRA `(.L_x_124) ;  /* 0x0000000000408947 */ /* 0x000fea0003800000 */
[----:B------:R-:W2:Y:S01]  /*6c70*/  LDCU.64 UR8, c[0x4][0x70] ;  /* 0x01000e00ff0877ac */ /* 0x000ea20008000a00 */
[----:B------:R-:W-:Y:S01]  /*6c80*/  MOV R15, 0x0 ;  /* 0x00000000000f7802 */ /* 0x000fe20000000f00 */
[----:B------:R-:W-:Y:S02]  /*6c90*/  HFMA2 R12, -RZ, RZ, 0, 5.9604644775390625e-08 ;  /* 0x00000001ff0c7431 */ /* 0x000fe400000001ff */
[----:B------:R-:W-:Y:S02]  /*6ca0*/  IMAD.MOV.U32 R8, RZ, RZ, 0x192 ;  /* 0x00000192ff087424 */ /* 0x000fe400078e00ff */
[----:B------:R-:W-:Y:S01]  /*6cb0*/  IMAD.MOV.U32 R13, RZ, RZ, RZ ;  /* 0x000000ffff0d7224 */ /* 0x000fe200078e00ff */
[----:B------:R-:W3:Y:S01]  /*6cc0*/  LDCU.64 UR6, c[0x4][0x78] ;  /* 0x01000f00ff0677ac */ /* 0x000ee20008000a00 */
[----:B------:R-:W4:Y:S01]  /*6cd0*/  LDC.64 R14, c[0x4][R15] ;  /* 0x010000000f0e7b82 */ /* 0x000f220000000a00 */
[----:B------:R-:W5:Y:S01]  /*6ce0*/  LDCU.64 UR4, c[0x4][0x10] ;  /* 0x01000200ff0477ac */ /* 0x000f620008000a00 */
[----:B--2---:R-:W-:Y:S01]  /*6cf0*/  MOV R5, UR9 ;  /* 0x0000000900057c02 */ /* 0x004fe20008000f00 */
[----:B-1----:R-:W-:Y:S01]  /*6d00*/  IMAD.U32 R4, RZ, RZ, UR8 ;  /* 0x00000008ff047e24 */ /* 0x002fe2000f8e00ff */
[----:B---3--:R-:W-:Y:S01]  /*6d10*/  MOV R7, UR7 ;  /* 0x0000000700077c02 */ /* 0x008fe20008000f00 */
[----:B------:R-:W-:Y:S01]  /*6d20*/  IMAD.U32 R6, RZ, RZ, UR6 ;  /* 0x00000006ff067e24 */ /* 0x000fe2000f8e00ff */
[----:B-----5:R-:W-:Y:S01]  /*6d30*/  MOV R11, UR5 ;  /* 0x00000005000b7c02 */ /* 0x020fe20008000f00 */
[----:B------:R-:W-:Y:S02]  /*6d40*/  IMAD.U32 R10, RZ, RZ, UR4 ;  /* 0x00000004ff0a7e24 */ /* 0x000fe4000f8e00ff */
[----:B------:R-:W-:Y:S07]  /*6d50*/  LEPC R20, `(.L_x_124) ;  /* 0x000000001014794e */ /* 0x000fee0000000000 */
[----:B----4-:R-:W-:Y:S05]  /*6d60*/  CALL.ABS.NOINC R14 ;  /* 0x000000000e007343 */ /* 0x010fea0003c00000 */
.L_x_124:
[----:B------:R-:W-:Y:S01]  /*6d70*/  LOP3.LUT P0, RZ, R69, 0x60, RZ, 0xc0, !PT ;  /* 0x0000006045ff7812 */ /* 0x000fe2000780c0ff */
[----:B------:R-:W-:Y:S05]  /*6d80*/  WARPSYNC.ALL ;  /* 0x0000000000007948 */ /* 0x000fea0003800000 */
[----:B------:R-:W-:Y:S01]  /*6d90*/  R2UR UR4, R2 ;  /* 0x00000000020472ca */ /* 0x000fe200000e0000 */
[----:B------:R-:W-:Y:S01]  /*6da0*/  BSSY.RECONVERGENT B0, `(.L_x_125) ;  /* 0x000009d000007945 */ /* 0x000fe20003800200 */
[-C--:B------:R-:W-:Y:S02]  /*6db0*/  F2FP.F16.E4M3.UNPACK_B R2, R24.reuse ;  /* 0x00000018ff02723e */ /* 0x080fe400020006ff */
[-C--:B-1----:R-:W-:Y:S02]  /*6dc0*/  F2FP.F16.E4M3.UNPACK_B R4, R25.reuse ;  /* 0x00000019ff04723e */ /* 0x082fe400020006ff */
[----:B------:R-:W-:Y:S01]  /*6dd0*/  F2FP.F16.E4M3.UNPACK_B R24, R24.H1 ;  /* 0x00000018ff18723e */ /* 0x000fe200030006ff */
[----:B------:R-:W-:Y:S01]  /*6de0*/  HADD2.F32 R0, -RZ, R2.H0_H0 ;  /* 0x20000002ff007230 */ /* 0x000fe20000004100 */
[----:B------:R-:W-:Y:S01]  /*6df0*/  F2FP.F16.E4M3.UNPACK_B R25, R25.H1 ;  /* 0x00000019ff19723e */ /* 0x000fe200030006ff */
[----:B------:R-:W-:Y:S01]  /*6e00*/  HADD2.F32 R41, -RZ, R4.H0_H0 ;  /* 0x20000004ff297230 */ /* 0x000fe20000004100 */
[-C--:B------:R-:W-:Y:S01]  /*6e10*/  F2FP.F16.E4M3.UNPACK_B R46, R26.reuse ;  /* 0x0000001aff2e723e */ /* 0x080fe200020006ff */
[--C-:B------:R-:W-:Y:S01]  /*6e20*/  HADD2.F32 R3, -RZ, R24.reuse.H0_H0 ;  /* 0x20000018ff037230 */ /* 0x100fe20000004100 */
[----:B------:R-:W-:Y:S01]  /*6e30*/  F2FP.F16.E4M3.UNPACK_B R48, R26.H1 ;  /* 0x0000001aff30723e */ /* 0x000fe200030006ff */
[----:B------:R-:W-:Y:S01]  /*6e40*/  HADD2.F32 R40, -RZ, R24.H1_H1 ;  /* 0x30000018ff287230 */ /* 0x000fe20000004100 */
[-C--:B------:R-:W-:Y:S01]  /*6e50*/  F2FP.F16.E4M3.UNPACK_B R50, R27.reuse ;  /* 0x0000001bff32723e */ /* 0x080fe200020006ff */
[----:B------:R-:W-:Y:S01]  /*6e60*/  HADD2.F32 R42, -RZ, R4.H1_H1 ;  /* 0x30000004ff2a7230 */ /* 0x000fe20000004100 */
[----:B------:R-:W-:Y:S01]  /*6e70*/  F2FP.F16.E4M3.UNPACK_B R52, R27.H1 ;  /* 0x0000001bff34723e */ /* 0x000fe200030006ff */
[--C-:B------:R-:W-:Y:S01]  /*6e80*/  HADD2.F32 R43, -RZ, R25.reuse.H0_H0 ;  /* 0x20000019ff2b7230 */ /* 0x100fe20000004100 */
[-C--:B------:R-:W-:Y:S01]  /*6e90*/  F2FP.F16.E4M3.UNPACK_B R54, R16.reuse ;  /* 0x00000010ff36723e */ /* 0x080fe200020006ff */
[----:B------:R-:W-:Y:S01]  /*6ea0*/  HADD2.F32 R44, -RZ, R25.H1_H1 ;  /* 0x30000019ff2c7230 */ /* 0x000fe20000004100 */
[----:B------:R-:W-:Y:S01]  /*6eb0*/  F2FP.F16.E4M3.UNPACK_B R56, R16.H1 ;  /* 0x00000010ff38723e */ /* 0x000fe200030006ff */
[----:B------:R-:W-:Y:S01]  /*6ec0*/  HADD2.F32 R2, -RZ, R2.H1_H1 ;  /* 0x30000002ff027230 */ /* 0x000fe20000004100 */
[-C--:B------:R-:W-:Y:S01]  /*6ed0*/  F2FP.F16.E4M3.UNPACK_B R58, R17.reuse ;  /* 0x00000011ff3a723e */ /* 0x080fe200020006ff */
[--C-:B------:R-:W-:Y:S01]  /*6ee0*/  HADD2.F32 R45, -RZ, R46.reuse.H0_H0 ;  /* 0x2000002eff2d7230 */ /* 0x100fe20000004100 */
        /* <DEDUP_REMOVED lines=10> */
[----:B------:R-:W1:Y:S01]  /*6f90*/  LDTM.x32 R4, tmem[UR4] ;  /* 0x00000004000479ee */ /* 0x000e6200082c0000 */
[----:B------:R-:W-:Y:S01]  /*6fa0*/  NOP ;  /* 0x0000000000007918 */ /* 0x000fe20000000000 */
[----:B------:R-:W-:Y:S01]  /*6fb0*/  IADD3 R82, PT, PT, R82, 0x180, RZ ;  /* 0x0000018052527810 */ /* 0x000fe20007ffe0ff */
[--C-:B------:R-:W-:Y:S01]  /*6fc0*/  HADD2.F32 R53, -RZ, R54.reuse.H0_H0 ;  /* 0x20000036ff357230 */ /* 0x100fe20000004100 */
[----:B------:R-:W-:Y:S01]  /*6fd0*/  IADD3 R36, PT, PT, R36, 0x1, RZ ;  /* 0x0000000124247810 */ /* 0x000fe20007ffe0ff */
[----:B------:R-:W-:Y:S01]  /*6fe0*/  HADD2.F32 R54, -RZ, R54.H1_H1 ;  /* 0x30000036ff367230 */ /* 0x000fe20000004100 */
[----:B------:R-:W-:Y:S01]  /*6ff0*/  LOP3.LUT R82, R82, 0xfefffff8, RZ, 0xc0, !PT ;  /* 0xfefffff852527812 */ /* 0x000fe200078ec0ff */
[--C-:B------:R-:W-:Y:S02]  /*7000*/  HADD2.F32 R57, -RZ, R58.reuse.H0_H0 ;  /* 0x2000003aff397230 */ /* 0x100fe40000004100 */
[----:B------:R-:W-:Y:S01]  /*7010*/  HADD2.F32 R58, -RZ, R58.H1_H1 ;  /* 0x3000003aff3a7230 */ /* 0x000fe20000004100 */
[----:B-1----:R1:W-:Y:S01]  /*7020*/  SYNCS.ARRIVE.TRANS64.RED.A1T0 RZ, [R82+URZ], RZ ;  /* 0x000000ff52ff79a7 */ /* 0x0023e200081004ff */
[--C-:B------:R-:W-:Y:S02]  /*7030*/  HADD2.F32 R61, -RZ, R62.reuse.H0_H0 ;  /* 0x2000003eff3d7230 */ /* 0x100fe40000004100 */
[----:B------:R-:W-:Y:S02]  /*7040*/  HADD2.F32 R62, -RZ, R62.H1_H1 ;  /* 0x3000003eff3e7230 */ /* 0x000fe40000004100 */
[--C-:B------:R-:W-:Y:S02]  /*7050*/  HADD2.F32 R65, -RZ, R66.reuse.H0_H0 ;  /* 0x20000042ff417230 */ /* 0x100fe40000004100 */
[----:B------:R-:W-:Y:S02]  /*7060*/  HADD2.F32 R66, -RZ, R66.H1_H1 ;  /* 0x30000042ff427230 */ /* 0x000fe40000004100 */
[--C-:B------:R-:W-:Y:S02]  /*7070*/  HADD2.F32 R51, -RZ, R52.reuse.H0_H0 ;  /* 0x20000034ff337230 */ /* 0x100fe40000004100 */
[----:B------:R-:W-:Y:S02]  /*7080*/  HADD2.F32 R52, -RZ, R52.H1_H1 ;  /* 0x30000034ff347230 */ /* 0x000fe40000004100 */
[--C-:B------:R-:W-:Y:S02]  /*7090*/  HADD2.F32 R55, -RZ, R56.reuse.H0_H0 ;  /* 0x20000038ff377230 */ /* 0x100fe40000004100 */
[C---:B----4-:R-:W-:Y:S01]  /*70a0*/  FMUL R4, R38.reuse, R4 ;  /* 0x0000000426047220 */ /* 0x050fe20000400000 */
[C---:B------:R-:W-:Y:S01]  /*70b0*/  FMUL R5, R38.reuse, R5 ;  /* 0x0000000526057220 */ /* 0x040fe20000400000 */
[C---:B------:R-:W-:Y:S01]  /*70c0*/  FMUL R8, R38.reuse, R8 ;  /* 0x0000000826087220 */ /* 0x040fe20000400000 */
[C---:B------:R-:W-:Y:S01]  /*70d0*/  FMUL R9, R38.reuse, R9 ;  /* 0x0000000926097220 */ /* 0x040fe20000400000 */
[C---:B------:R-:W-:Y:S01]  /*70e0*/  FFMA R4, R39.reuse, R0, R4 ;  /* 0x0000000027047223 */ /* 0x040fe20000000004 */
[C---:B------:R-:W-:Y:S01]  /*70f0*/  FFMA R5, R39.reuse, R2, R5 ;  /* 0x0000000227057223 */ /* 0x040fe20000000005 */
[C---:B------:R-:W-:Y:S01]  /*7100*/  FMUL R12, R38.reuse, R12 ;  /* 0x0000000c260c7220 */ /* 0x040fe20000400000 */
        /* <DEDUP_REMOVED lines=15> */
[C---:B------:R-:W-:Y:S01]  /*7200*/  FFMA R6, R39.reuse, R3, R6 ;  /* 0x0000000327067223 */ /* 0x040fe20000000006 */
[C---:B------:R-:W-:Y:S01]  /*7210*/  FFMA R7, R39.reuse, R40, R7 ;  /* 0x0000002827077223 */ /* 0x040fe20000000007 */
[C---:B------:R-:W-:Y:S01]  /*7220*/  FFMA R8, R39.reuse, R41, R8 ;  /* 0x0000002927087223 */ /* 0x040fe20000000008 */
[C---:B------:R-:W-:Y:S01]  /*7230*/  FFMA R9, R39.reuse, R42, R9 ;  /* 0x0000002a27097223 */ /* 0x040fe20000000009 */
[C---:B------:R-:W-:Y:S01]  /*7240*/  FFMA R10, R39.reuse, R43, R10 ;  /* 0x0000002b270a7223 */ /* 0x040fe2000000000a */
[C---:B------:R-:W-:Y:S01]  /*7250*/  FFMA R11, R39.reuse, R44, R11 ;  /* 0x0000002c270b7223 */ /* 0x040fe2000000000b */
[C---:B------:R-:W-:Y:S01]  /*7260*/  FFMA R12, R39.reuse, R45, R12 ;  /* 0x0000002d270c7223 */ /* 0x040fe2000000000c */
[----:B------:R-:W-:Y:S01]  /*7270*/  FFMA R13, R39, R46, R13 ;  /* 0x0000002e270d7223 */ /* 0x000fe2000000000d */
[----:B------:R-:W-:Y:S01]  /*7280*/  F2FP.SATFINITE.E4M3.F32.PACK_AB_MERGE_C R6, R7, R6, RZ ;  /* 0x000000060706723e */ /* 0x000fe200048070ff */
[C---:B------:R-:W-:Y:S01]  /*7290*/  FMUL R14, R38.reuse, R14 ;  /* 0x0000000e260e7220 */ /* 0x040fe20000400000 */
[----:B------:R-:W-:Y:S01]  /*72a0*/  F2FP.SATFINITE.E4M3.F32.PACK_AB_MERGE_C R10, R11, R10, RZ ;  /* 0x0000000a0b0a723e */ /* 0x000fe200048070ff */
[C---:B------:R-:W-:Y:S01]  /*72b0*/  FMUL R15, R38.reuse, R15 ;  /* 0x0000000f260f7220 */ /* 0x040fe20000400000 */
[----:B------:R-:W-:Y:S01]  /*72c0*/  F2FP.SATFINITE.E4M3.F32.PACK_AB_MERGE_C R4, R5, R4, R6 ;  /* 0x000000040504723e */ /* 0x000fe20004807006 */
[----:B------:R-:W-:Y:S01]  /*72d0*/  FFMA R14, R39, R47, R14 ;  /* 0x0000002f270e7223 */ /* 0x000fe2000000000e */
[----:B------:R-:W-:Y:S01]  /*72e0*/  F2FP.SATFINITE.E4M3.F32.PACK_AB_MERGE_C R5, R9, R8, R10 ;  /* 0x000000080905723e */ /* 0x000fe2000480700a */
[C---:B------:R-:W-:Y:S01]  /*72f0*/  FFMA R15, R39.reuse, R48, R15 ;  /* 0x00000030270f7223 */ /* 0x040fe2000000000f */
[C---:B------:R-:W-:Y:S01]  /*7300*/  FFMA R16, R39.reuse, R49, R16 ;  /* 0x0000003127107223 */ /* 0x040fe20000000010 */
[C---:B------:R-:W-:Y:S01]  /*7310*/  FFMA R17, R39.reuse, R50, R17 ;  /* 0x0000003227117223 */ /* 0x040fe20000000011 */
[C---:B------:R-:W-:Y:S01]  /*7320*/  FMUL R18, R38.reuse, R18 ;  /* 0x0000001226127220 */ /* 0x040fe20000400000 */
[C---:B------:R-:W-:Y:S01]  /*7330*/  FMUL R19, R38.reuse, R19 ;  /* 0x0000001326137220 */ /* 0x040fe20000400000 */
[----:B------:R-:W-:Y:S02]  /*7340*/  HADD2.F32 R56, -RZ, R56.H1_H1 ;  /* 0x30000038ff387230 */ /* 0x000fe40000004100 */
[C---:B------:R-:W-:Y:S01]  /*7350*/  FMUL R22, R38.reuse, R22 ;  /* 0x0000001626167220 */ /* 0x040fe20000400000 */
[C---:B------:R-:W-:Y:S01]  /*7360*/  FFMA R18, R39.reuse, R51, R18 ;  /* 0x0000003327127223 */ /* 0x040fe20000000012 */
[C---:B------:R-:W-:Y:S01]  /*7370*/  FFMA R19, R39.reuse, R52, R19 ;  /* 0x0000003427137223 */ /* 0x040fe20000000013 */
[C---:B------:R-:W-:Y:S01]  /*7380*/  FMUL R23, R38.reuse, R23 ;  /* 0x0000001726177220 */ /* 0x040fe20000400000 */
[C---:B------:R-:W-:Y:S01]  /*7390*/  FFMA R20, R39.reuse, R53, R20 ;  /* 0x0000003527147223 */ /* 0x040fe20000000014 */
[C---:B------:R-:W-:Y:S01]  /*73a0*/  FFMA R21, R39.reuse, R54, R21 ;  /* 0x0000003627157223 */ /* 0x040fe20000000015 */
[--C-:B------:R-:W-:Y:S02]  /*73b0*/  HADD2.F32 R59, -RZ, R60.reuse.H0_H0 ;  /* 0x2000003cff3b7230 */ /* 0x100fe40000004100 */
[C---:B------:R-:W-:Y:S01]  /*73c0*/  FFMA R22, R39.reuse, R55, R22 ;  /* 0x0000003727167223 */ /* 0x040fe20000000016 */
[----:B------:R-:W-:Y:S02]  /*73d0*/  HADD2.F32 R60, -RZ, R60.H1_H1 ;  /* 0x3000003cff3c7230 */ /* 0x000fe40000004100 */
[C---:B------:R-:W-:Y:S01]  /*73e0*/  FMUL R3, R38.reuse, R26 ;  /* 0x0000001a26037220 */ /* 0x040fe20000400000 */
        /* <DEDUP_REMOVED lines=16> */
[----:B------:R-:W-:Y:S01]  /*74f0*/  FFMA R31, R39, R64, R31 ;  /* 0x00000040271f7223 */ /* 0x000fe2000000001f */
[----:B------:R-:W-:Y:S01]  /*7500*/  FMUL R35, R38, R35 ;  /* 0x0000002326237220 */ /* 0x000fe20000400000 */
[----:B------:R-:W-:Y:S01]  /*7510*/  F2FP.SATFINITE.E4M3.F32.PACK_AB_MERGE_C R14, R15, R14, RZ ;  /* 0x0000000e0f0e723e */ /* 0x000fe200048070ff */
[----:B------:R-:W-:Y:S01]  /*7520*/  FFMA R28, R39, R65, R28 ;  /* 0x00000041271c7223 */ /* 0x000fe2000000001c */
[----:B------:R-:W-:Y:S01]  /*7530*/  F2FP.SATFINITE.E4M3.F32.PACK_AB_MERGE_C R7, R19, R18, RZ ;  /* 0x000000121307723e */ /* 0x000fe200048070ff */
[C---:B------:R-:W-:Y:S01]  /*7540*/  FFMA R29, R39.reuse, R66, R29 ;  /* 0x00000042271d7223 */ /* 0x040fe2000000001d */
[----:B------:R-:W-:Y:S01]  /*7550*/  FFMA R30, R39, R67, R30 ;  /* 0x00000043271e7223 */ /* 0x000fe2000000001e */
[----:B------:R-:W-:Y:S01]  /*7560*/  F2FP.SATFINITE.E4M3.F32.PACK_AB_MERGE_C R22, R23, R22, RZ ;  /* 0x000000161716723e */ /* 0x000fe200048070ff */
[----:B------:R-:W-:Y:S01]  /*7570*/  FFMA R35, R39, R68, R35 ;  /* 0x0000004427237223 */ /* 0x000fe20000000023 */
[----:B------:R-:W-:Y:S02]  /*7580*/  F2FP.SATFINITE.E4M3.F32.PACK_AB_MERGE_C R6, R13, R12, R14 ;  /* 0x0000000c0d06723e */ /* 0x000fe4000480700e */
[----:B------:R-:W-:Y:S02]  /*7590*/  F2FP.SATFINITE.E4M3.F32.PACK_AB_MERGE_C R7, R17, R16, R7 ;  /* 0x000000101107723e */ /* 0x000fe40004807007 */
[----:B------:R-:W-:Y:S02]  /*75a0*/  F2FP.SATFINITE.E4M3.F32.PACK_AB_MERGE_C R20, R21, R20, R22 ;  /* 0x000000141514723e */ /* 0x000fe40004807016 */
[----:B------:R-:W-:Y:S01]  /*75b0*/  F2FP.SATFINITE.E4M3.F32.PACK_AB_MERGE_C R3, R27, R3, RZ ;  /* 0x000000031b03723e */ /* 0x000fe200048070ff */
[----:B------:R1:W-:Y:S01]  /*75c0*/  STS.128 [R79+UR44+0x1200], R4 ;  /* 0x001200044f007988 */ /* 0x0003e20008000c2c */
[----:B------:R-:W-:Y:S02]  /*75d0*/  F2FP.SATFINITE.E4M3.F32.PACK_AB_MERGE_C R22, R31, R26, RZ ;  /* 0x0000001a1f16723e */ /* 0x000fe400048070ff */
[----:B------:R-:W-:Y:S02]  /*75e0*/  F2FP.SATFINITE.E4M3.F32.PACK_AB_MERGE_C R23, R35, R30, RZ ;  /* 0x0000001e2317723e */ /* 0x000fe400048070ff */
[----:B------:R-:W-:Y:S02]  /*75f0*/  F2FP.SATFINITE.E4M3.F32.PACK_AB_MERGE_C R21, R2, R0, R3 ;  /* 0x000000000215723e */ /* 0x000fe40004807003 */
[----:B------:R-:W-:Y:S02]  /*7600*/  F2FP.SATFINITE.E4M3.F32.PACK_AB_MERGE_C R22, R25, R24, R22 ;  /* 0x000000181916723e */ /* 0x000fe40004807016 */
[----:B------:R-:W-:Y:S05]  /*7610*/  F2FP.SATFINITE.E4M3.F32.PACK_AB_MERGE_C R23, R29, R28, R23 ;  /* 0x0000001c1d17723e */ /* 0x000fea0004807017 */
[----:B------:R1:W-:Y:S01]  /*7620*/  STS.128 [R78+0x1010], R20 ;  /* 0x001010144e007388 */ /* 0x0003e20000000c00 */
[----:B------:R-:W-:Y:S01]  /*7630*/  @!PT LDS RZ, [RZ] ;  /* 0x00000000fffff984 */ /* 0x000fe20000000800 */
[----:B------:R-:W-:Y:S01]  /*7640*/  @!PT LDS RZ, [RZ] ;  /* 0x00000000fffff984 */ /* 0x000fe20000000800 */
[----:B------:R-:W-:Y:S01]  /*7650*/  @!PT LDS RZ, [RZ] ;  /* 0x00000000fffff984 */ /* 0x000fe20000000800 */
[----:B------:R-:W-:Y:S01]  /*7660*/  @!PT LDS RZ, [RZ] ;  /* 0x00000000fffff984 */ /* 0x000fe20000000800 */
[----:B------:R2:W-:Y:S07]  /*7670*/  MEMBAR.ALL.CTA ;  /* 0x0000000000007992 */ /* 0x0005ee0000008000 */
[----:B--2---:R-:W2:Y:S02]  /*7680*/  FENCE.VIEW.ASYNC.S ;  /* 0x00000000000073c6 */ /* 0x004ea40000000000 */
[----:B--2---:R-:W-:Y:S06]  /*7690*/  BAR.SYNC.DEFER_BLOCKING 0x1, 0x80 ;  /* 0x0042000000007b1d */ /* 0x004fec0000010000 */
[----:B------:R-:W-:Y:S05]  /*76a0*/  @P0 BRA `(.L_x_126) ;  /* 0x0000000000300947 */ /* 0x000fea0003800000 */
[----:B------:R-:W-:Y:S02]  /*76b0*/  UIADD3 UR4, UPT, UPT, UR44, 0x1200, URZ ;  /* 0x000012002c047890 */ /* 0x000fe4000fffe0ff */
[----:B------:R-:W-:Y:S02]  /*76c0*/  USHF.L.U32 UR9, UR46, 0x6, URZ ;  /* 0x000000062e097899 */ /* 0x000fe400080006ff */
[----:B------:R-:W-:Y:S02]  /*76d0*/  USHF.L.U32 UR10, UR45, 0x6, URZ ;  /* 0x000000062d0a7899 */ /* 0x000fe400080006ff */
[----:B------:R-:W-:Y:S01]  /*76e0*/  MOV R87, UR4 ;  /* 0x0000000400577c02 */ /* 0x000fe20008000f00 */
[----:B------:R-:W-:Y:S01]  /*76f0*/  UIADD3 UR4, UP0, UPT, UR62, 0x680, URZ ;  /* 0x000006803e047890 */ /* 0x000fe2000ff1e0ff */
[----:B------:R-:W-:Y:S02]  /*7700*/  UMOV UR11, UR36 ;  /* 0x00000024000b7c82 */ /* 0x000fe40008000000 */
[----:B------:R-:W-:Y:S01]  /*7710*/  R2UR UR8, R87 ;  /* 0x00000000570872ca */ /* 0x000fe200000e0000 */
[----:B------:R-:W-:Y:S11]  /*7720*/  UIADD3.X UR5, UPT, UPT, URZ, UR63, URZ, UP0, !UPT ;  /* 0x0000003fff057290 */ /* 0x000ff600087fe4ff */
[----:B------:R-:W-:Y:S01]  /*7730*/  @!UPT UIADD3 URZ, UPT, UPT, URZ, URZ, URZ ;  /* 0x000000fffffff290 */ /* 0x000fe2000fffe0ff */
[----:B------:R2:W-:Y:S01]  /*7740*/  UTMASTG.3D [UR8], [UR4] ;  /* 0x00000008040073b5 */ /* 0x0005e20008010000 */
[----:B------:R0:W-:Y:S01]  /*7750*/  UTMACMDFLUSH ;  /* 0x00000000000079b7 */ /* 0x0001e20000000000 */
[----:B--2---:R-:W-:Y:S04]  /*7760*/  DEPBAR.LE SB0, 0x0 ;  /* 0x000080000000791a */ /* 0x004fe80000000000 */
.L_x_126:
[----:B------:R-:W-:Y:S05]  /*7770*/  BSYNC.RECONVERGENT B0 ;  /* 0x0000000000007941 */ /* 0x000fea0003800200 */
.L_x_125:
[----:B------:R-:W-:Y:S01]  /*7780*/  BAR.SYNC.DEFER_BLOCKING 0x1, 0x80 ;  /* 0x0042000000007b1d */ /* 0x000fe20000010000 */
[----:B------:R-:W-:Y:S01]  /*7790*/  ISETP.NE.AND P0, PT, R83, 0x2, PT ;  /* 0x000000025300780c */ /* 0x000fe20003f05270 */
[----:B------:R-:W-:Y:S01]  /*77a0*/  UISETP.NE.AND UP0, UPT, UR47, URZ, UPT ;  /* 0x000000ff2f00728c */ /* 0x000fe2000bf05270 */
[----:B------:R-:W-:Y:S01]  /*77b0*/  ISETP.NE.AND P1, PT, R36, 0x4, PT ;  /* 0x000000042400780c */ /* 0x000fe20003f25270 */
[----:B------:R-:W-:Y:S01]  /*77c0*/  UIADD3 UR46, UPT, UPT, UR37, UR59, URZ ;  /* 0x0000003b252e7290 */ /* 0x000fe2000fffe0ff */
[----:B------:R-:W-:Y:S01]  /*77d0*/  SEL R2, RZ, 0x1, P0 ;  /* 0x00000001ff027807 */ /* 0x000fe20000000000 */
[----:B------:R-:W-:Y:S01]  /*77e0*/  UIADD3 UR45, UPT, UPT, UR38, UR55, URZ ;  /* 0x00000037262d7290 */ /* 0x000fe2000fffe0ff */
[----:B------:R-:W-:Y:S02]  /*77f0*/  SEL R0, RZ, 0x1, P1 ;  /* 0x00000001ff007807 */ /* 0x000fe40000800000 */
[----:B------:R-:W-:Y:S02]  /*7800*/  LOP3.LUT R85, R85, R2, RZ, 0x3c, !PT ;  /* 0x0000000255557212 */ /* 0x000fe400078e3cff */
[----:B------:R-:W-:Y:S02]  /*7810*/  LOP3.LUT R86, R86, R0, RZ, 0x3c, !PT ;  /* 0x0000000056567212 */ /* 0x000fe400078e3cff */
[----:B------:R-:W-:Y:S02]  /*7820*/  SEL R83, R83, RZ, P0 ;  /* 0x000000ff53537207 */ /* 0x000fe40000000000 */
[----:B------:R-:W-:Y:S01]  /*7830*/  SEL R36, R36, RZ, P1 ;  /* 0x000000ff24247207 */ /* 0x000fe20000800000 */
[----:B------:R-:W-:Y:S01]  /*7840*/  UMOV UR36, UR54 ;  /* 0x0000003600247c82 */ /* 0x000fe20008000000 */
[----:B------:R-:W-:Y:S05]  /*7850*/  BRA.U UP0, `(.L_x_127) ;  /* 0xffffffe500487547 */ /* 0x000fea000b83ffff */
[----:B------:R-:W-:Y:S05]  /*7860*/  EXIT ;  /* 0x000000000000794d */ /* 0x000fea0003800000 */
.L_x_25:
[----:B----4-:R4:W1:Y:S02]  /*7870*/  SYNCS.PHASECHK.TRANS64.TRYWAIT P0, [R0+URZ+0x1b0], R2 ;  /* 0x0001b002000075a7 */ /* 0x01086400080011ff */
[----:B-1----:R-:W-:Y:S05]  /*7880*/  @!P0 NANOSLEEP.SYNCS 0x989680 ;  /* 0x009896800000895d */ /* 0x002fea0003900000 */
[----:B------:R-:W1:Y:S02]  /*7890*/  @!P0 SYNCS.PHASECHK.TRANS64 P0, [R0+URZ+0x1b0], R2 ;  /* 0x0001b002000085a7 */ /* 0x000e6400080010ff */
[----:B-1----:R-:W-:Y:S05]  /*78a0*/  @!P0 BRA `(.L_x_25) ;  /* 0xfffffffc00f08947 */ /* 0x002fea000383ffff */
[----:B------:R-:W-:Y:S05]  /*78b0*/  BRA `(.L_x_128) ;  /* 0xffffffa000d47947 */ /* 0x000fea000383ffff */
.L_x_28:
[----:B----4-:R-:W-:-:S07]  /*78c0*/  MOV R0, UR33 ;  /* 0x0000002100007c02 */ /* 0x010fce0008000f00 */
.L_x_129:
[----:B-1----:R1:W4:Y:S02]  /*78d0*/  SYNCS.PHASECHK.TRANS64.TRYWAIT P0, [R0+URZ+0x90], R3 ;  /* 0x00009003000075a7 */ /* 0x00232400080011ff */
[----:B----4-:R-:W-:Y:S05]  /*78e0*/  @!P0 NANOSLEEP.SYNCS 0x989680 ;  /* 0x009896800000895d */ /* 0x010fea0003900000 */
[----:B------:R-:W4:Y:S02]  /*78f0*/  @!P0 SYNCS.PHASECHK.TRANS64 P0, [R0+URZ+0x90], R3 ;  /* 0x00009003000085a7 */ /* 0x000f2400080010ff */
[----:B----4-:R-:W-:Y:S05]  /*7900*/  @!P0 BRA `(.L_x_129) ;  /* 0xfffffffc00f08947 */ /* 0x010fea000383ffff */
[----:B------:R-:W-:Y:S05]  /*7910*/  BRA `(.L_x_27) ;  /* 0xffffffa400247947 */ /* 0x000fea000383ffff */
.L_x_35:
[----:B-1----:R-:W-:-:S07]  /*7920*/  MOV R0, UR9 ;  /* 0x0000000900007c02 */ /* 0x002fce0008000f00 */
.L_x_130:
[----:B-1----:R1:W2:Y:S02]  /*7930*/  SYNCS.PHASECHK.TRANS64.TRYWAIT P0, [R0+URZ+0x90], R3 ;  /* 0x00009003000075a7 */ /* 0x0022a400080011ff */
[----:B--2---:R-:W-:Y:S05]  /*7940*/  @!P0 NANOSLEEP.SYNCS 0x989680 ;  /* 0x009896800000895d */ /* 0x004fea0003900000 */
[----:B------:R-:W2:Y:S02]  /*7950*/  @!P0 SYNCS.PHASECHK.TRANS64 P0, [R0+URZ+0x90], R3 ;  /* 0x00009003000085a7 */ /* 0x000ea400080010ff */
[----:B--2---:R-:W-:Y:S05]  /*7960*/  @!P0 BRA `(.L_x_130) ;  /* 0xfffffffc00f08947 */ /* 0x004fea000383ffff */
[----:B------:R-:W-:Y:S05]  /*7970*/  BRA `(.L_x_34) ;  /* 0xffffffa400e47947 */ /* 0x000fea000383ffff */
.L_x_40:
[----:B-1----:R1:W2:Y:S02]  /*7980*/  SYNCS.PHASECHK.TRANS64.TRYWAIT P0, [R3+URZ+0x140], R0 ;  /* 0x00014000030075a7 */ /* 0x0022a400080011ff */
[----:B--2---:R-:W-:Y:S05]  /*7990*/  @!P0 NANOSLEEP.SYNCS 0x989680 ;  /* 0x009896800000895d */ /* 0x004fea0003900000 */
[----:B------:R-:W2:Y:S02]  /*79a0*/  @!P0 SYNCS.PHASECHK.TRANS64 P0, [R3+URZ+0x140], R0 ;  /* 0x00014000030085a7 */ /* 0x000ea400080010ff */
[----:B--2---:R-:W-:Y:S05]  /*79b0*/  @!P0 BRA `(.L_x_40) ;  /* 0xfffffffc00f08947 */ /* 0x004fea000383ffff */
[----:B------:R-:W-:Y:S05]  /*79c0*/  BRA `(.L_x_131) ;  /* 0xffffffa800887947 */ /* 0x000fea000383ffff */
.L_x_44:
[----:B------:R-:W-:-:S07]  /*79d0*/  MOV R0, UR4 ;  /* 0x0000000400007c02 */ /* 0x000fce0008000f00 */
.L_x_132:
[----:B-1----:R1:W2:Y:S02]  /*79e0*/  SYNCS.PHASECHK.TRANS64.TRYWAIT P0, [R0+URZ], R2 ;  /* 0x00000002000075a7 */ /* 0x0022a400080011ff */
[----:B--2---:R-:W-:Y:S05]  /*79f0*/  @!P0 NANOSLEEP.SYNCS 0x989680 ;  /* 0x009896800000895d */ /* 0x004fea0003900000 */
[----:B------:R-:W2:Y:S02]  /*7a00*/  @!P0 SYNCS.PHASECHK.TRANS64 P0, [R0+URZ], R2 ;  /* 0x00000002000085a7 */ /* 0x000ea400080010ff */
[----:B--2---:R-:W-:Y:S05]  /*7a10*/  @!P0 BRA `(.L_x_132) ;  /* 0xfffffffc00f08947 */ /* 0x004fea000383ffff */
[----:B------:R-:W-:Y:S05]  /*7a20*/  BRA `(.L_x_133) ;  /* 0xffffffb0002c7947 */ /* 0x000fea000383ffff */
.L_x_45:
[----:B------:R-:W-:-:S07]  /*7a30*/  MOV R0, UR5 ;  /* 0x0000000500007c02 */ /* 0x000fce0008000f00 */
.L_x_134:
[----:B-1----:R1:W2:Y:S02]  /*7a40*/  SYNCS.PHASECHK.TRANS64.TRYWAIT P0, [R0+URZ], R3 ;  /* 0x00000003000075a7 */ /* 0x0022a400080011ff */
[----:B--2---:R-:W-:Y:S05]  /*7a50*/  @!P0 NANOSLEEP.SYNCS 0x989680 ;  /* 0x009896800000895d */ /* 0x004fea0003900000 */
[----:B------:R-:W2:Y:S02]  /*7a60*/  @!P0 SYNCS.PHASECHK.TRANS64 P0, [R0+URZ], R3 ;  /* 0x00000003000085a7 */ /* 0x000ea400080010ff */
[----:B--2---:R-:W-:Y:S05]  /*7a70*/  @!P0 BRA `(.L_x_134) ;  /* 0xfffffffc00f08947 */ /* 0x004fea000383ffff */
[----:B------:R-:W-:Y:S05]  /*7a80*/  BRA `(.L_x_135) ;  /* 0xffffffb000387947 */ /* 0x000fea000383ffff */
.L_x_46:
[----:B------:R-:W-:-:S07]  /*7a90*/  MOV R0, UR5 ;  /* 0x0000000500007c02 */ /* 0x000fce0008000f00 */
.L_x_136:
[----:B-1----:R1:W2:Y:S02]  /*7aa0*/  SYNCS.PHASECHK.TRANS64.TRYWAIT P0, [R0+URZ], R3 ;  /* 0x00000003000075a7 */ /* 0x0022a400080011ff */
[----:B--2---:R-:W-:Y:S05]  /*7ab0*/  @!P0 NANOSLEEP.SYNCS 0x989680 ;  /* 0x009896800000895d */ /* 0x004fea0003900000 */
[----:B------:R-:W2:Y:S02]  /*7ac0*/  @!P0 SYNCS.PHASECHK.TRANS64 P0, [R0+URZ], R3 ;  /* 0x00000003000085a7 */ /* 0x000ea400080010ff */
[----:B--2---:R-:W-:Y:S05]  /*7ad0*/  @!P0 BRA `(.L_x_136) ;  /* 0xfffffffc00f08947 */ /* 0x004fea000383ffff */
[----:B------:R-:W-:Y:S05]  /*7ae0*/  BRA `(.L_x_137) ;  /* 0xffffffb000447947 */ /* 0x000fea000383ffff */
.L_x_47:
[----:B------:R-:W-:-:S07]  /*7af0*/  MOV R0, UR5 ;  /* 0x0000000500007c02 */ /* 0x000fce0008000f00 */
.L_x_138:
[----:B-1----:R1:W2:Y:S02]  /*7b00*/  SYNCS.PHASECHK.TRANS64.TRYWAIT P0, [R0+URZ], R3 ;  /* 0x00000003000075a7 */ /* 0x0022a400080011ff */
[----:B--2---:R-:W-:Y:S05]  /*7b10*/  @!P0 NANOSLEEP.SYNCS 0x989680 ;  /* 0x009896800000895d */ /* 0x004fea0003900000 */
[----:B------:R-:W2:Y:S02]  /*7b20*/  @!P0 SYNCS.PHASECHK.TRANS64 P0, [R0+URZ], R3 ;  /* 0x00000003000085a7 */ /* 0x000ea400080010ff */
[----:B--2---:R-:W-:Y:S05]  /*7b30*/  @!P0 BRA `(.L_x_138) ;  /* 0xfffffffc00f08947 */ /* 0x004fea000383ffff */
[----:B------:R-:W-:Y:S05]  /*7b40*/  BRA `(.L_x_139) ;  /* 0xffffffb000507947 */ /* 0x000fea000383ffff */
.L_x_48:
[----:B------:R-:W-:-:S07]  /*7b50*/  MOV R0, UR5 ;  /* 0x0000000500007c02 */ /* 0x000fce0008000f00 */
.L_x_140:
[----:B-1----:R1:W2:Y:S02]  /*7b60*/  SYNCS.PHASECHK.TRANS64.TRYWAIT P0, [R0+URZ], R3 ;  /* 0x00000003000075a7 */ /* 0x0022a400080011ff */
[----:B--2---:R-:W-:Y:S05]  /*7b70*/  @!P0 NANOSLEEP.SYNCS 0x989680 ;  /* 0x009896800000895d */ /* 0x004fea0003900000 */
[----:B------:R-:W2:Y:S02]  /*7b80*/  @!P0 SYNCS.PHASECHK.TRANS64 P0, [R0+URZ], R3 ;  /* 0x00000003000085a7 */ /* 0x000ea400080010ff */
[----:B--2---:R-:W-:Y:S05]  /*7b90*/  @!P0 BRA `(.L_x_140) ;  /* 0xfffffffc00f08947 */ /* 0x004fea000383ffff */
[----:B------:R-:W-:Y:S05]  /*7ba0*/  BRA `(.L_x_141) ;  /* 0xffffffb0005c7947 */ /* 0x000fea000383ffff */
.L_x_49:
[----:B------:R-:W-:-:S07]  /*7bb0*/  MOV R0, UR5 ;  /* 0x0000000500007c02 */ /* 0x000fce0008000f00 */
.L_x_142:
[----:B-1----:R1:W2:Y:S02]  /*7bc0*/  SYNCS.PHASECHK.TRANS64.TRYWAIT P0, [R0+URZ], R3 ;  /* 0x00000003000075a7 */ /* 0x0022a400080011ff */
[----:B--2---:R-:W-:Y:S05]  /*7bd0*/  @!P0 NANOSLEEP.SYNCS 0x989680 ;  /* 0x009896800000895d */ /* 0x004fea0003900000 */
[----:B------:R-:W2:Y:S02]  /*7be0*/  @!P0 SYNCS.PHASECHK.TRANS64 P0, [R0+URZ], R3 ;  /* 0x00000003000085a7 */ /* 0x000ea400080010ff */
[----:B--2---:R-:W-:Y:S05]  /*7bf0*/  @!P0 BRA `(.L_x_142) ;  /* 0xfffffffc00f08947 */ /* 0x004fea000383ffff */
[----:B------:R-:W-:Y:S05]  /*7c00*/  BRA `(.L_x_143) ;  /* 0xffffffb000687947 */ /* 0x000fea000383ffff */
.L_x_50:
[----:B------:R-:W-:-:S07]  /*7c10*/  MOV R0, UR5 ;  /* 0x0000000500007c02 */ /* 0x000fce0008000f00 */
.L_x_144:
[----:B-1----:R1:W2:Y:S02]  /*7c20*/  SYNCS.PHASECHK.TRANS64.TRYWAIT P0, [R0+URZ], R3 ;  /* 0x00000003000075a7 */ /* 0x0022a400080011ff */
[----:B--2---:R-:W-:Y:S05]  /*7c30*/  @!P0 NANOSLEEP.SYNCS 0x989680 ;  /* 0x009896800000895d */ /* 0x004fea0003900000 */
[----:B------:R-:W2:Y:S02]  /*7c40*/  @!P0 SYNCS.PHASECHK.TRANS64 P0, [R0+URZ], R3 ;  /* 0x00000003000085a7 */ /* 0x000ea400080010ff */
[----:B--2---:R-:W-:Y:S05]  /*7c50*/  @!P0 BRA `(.L_x_144) ;  /* 0xfffffffc00f08947 */ /* 0x004fea000383ffff */
[----:B------:R-:W-:Y:S05]  /*7c60*/  BRA `(.L_x_145) ;  /* 0xffffffb000747947 */ /* 0x000fea000383ffff */
.L_x_51:
[----:B------:R-:W-:-:S07]  /*7c70*/  MOV R0, UR5 ;  /* 0x0000000500007c02 */ /* 0x000fce0008000f00 */
.L_x_146:
[----:B-1----:R1:W2:Y:S02]  /*7c80*/  SYNCS.PHASECHK.TRANS64.TRYWAIT P0, [R0+URZ], R3 ;  /* 0x00000003000075a7 */ /* 0x0022a400080011ff */
[----:B--2---:R-:W-:Y:S05]  /*7c90*/  @!P0 NANOSLEEP.SYNCS 0x989680 ;  /* 0x009896800000895d */ /* 0x004fea0003900000 */
[----:B------:R-:W2:Y:S02]  /*7ca0*/  @!P0 SYNCS.PHASECHK.TRANS64 P0, [R0+URZ], R3 ;  /* 0x00000003000085a7 */ /* 0x000ea400080010ff */
[----:B--2---:R-:W-:Y:S05]  /*7cb0*/  @!P0 BRA `(.L_x_146) ;  /* 0xfffffffc00f08947 */ /* 0x004fea000383ffff */
[----:B------:R-:W-:Y:S05]  /*7cc0*/  BRA `(.L_x_147) ;  /* 0xffffffb000807947 */ /* 0x000fea000383ffff */
.L_x_52:
[----:B------:R-:W-:-:S07]  /*7cd0*/  MOV R0, UR5 ;  /* 0x0000000500007c02 */ /* 0x000fce0008000f00 */
.L_x_148:
[----:B-1----:R1:W2:Y:S02]  /*7ce0*/  SYNCS.PHASECHK.TRANS64.TRYWAIT P0, [R0+URZ], R3 ;  /* 0x00000003000075a7 */ /* 0x0022a400080011ff */
[----:B--2---:R-:W-:Y:S05]  /*7cf0*/  @!P0 NANOSLEEP.SYNCS 0x989680 ;  /* 0x009896800000895d */ /* 0x004fea0003900000 */
[----:B------:R-:W2:Y:S02]  /*7d00*/  @!P0 SYNCS.PHASECHK.TRANS64 P0, [R0+URZ], R3 ;  /* 0x00000003000085a7 */ /* 0x000ea400080010ff */
[----:B--2---:R-:W-:Y:S05]  /*7d10*/  @!P0 BRA `(.L_x_148) ;  /* 0xfffffffc00f08947 */ /* 0x004fea000383ffff */
[----:B------:R-:W-:Y:S05]  /*7d20*/  BRA `(.L_x_149) ;  /* 0xffffffb0008c7947 */ /* 0x000fea000383ffff */
.L_x_53:
[----:B------:R-:W-:-:S07]  /*7d30*/  MOV R0, UR5 ;  /* 0x0000000500007c02 */ /* 0x000fce0008000f00 */
.L_x_150:
[----:B-1----:R1:W2:Y:S02]  /*7d40*/  SYNCS.PHASECHK.TRANS64.TRYWAIT P0, [R0+URZ], R3 ;  /* 0x00000003000075a7 */ /* 0x0022a400080011ff */
[----:B--2---:R-:W-:Y:S05]  /*7d50*/  @!P0 NANOSLEEP.SYNCS 0x989680 ;  /* 0x009896800000895d */ /* 0x004fea0003900000 */
[----:B------:R-:W2:Y:S02]  /*7d60*/  @!P0 SYNCS.PHASECHK.TRANS64 P0, [R0+URZ], R3 ;  /* 0x00000003000085a7 */ /* 0x000ea400080010ff */
[----:B--2---:R-:W-:Y:S05]  /*7d70*/  @!P0 BRA `(.L_x_150) ;  /* 0xfffffffc00f08947 */ /* 0x004fea000383ffff */
[----:B------:R-:W-:Y:S05]  /*7d80*/  BRA `(.L_x_151) ;  /* 0xffffffb000987947 */ /* 0x000fea000383ffff */
.L_x_54:
[----:B------:R-:W-:-:S07]  /*7d90*/  MOV R0, UR5 ;  /* 0x0000000500007c02 */ /* 0x000fce0008000f00 */
.L_x_152:
[----:B-1----:R1:W2:Y:S02]  /*7da0*/  SYNCS.PHASECHK.TRANS64.TRYWAIT P0, [R0+URZ], R3 ;  /* 0x00000003000075a7 */ /* 0x0022a400080011ff */
[----:B--2---:R-:W-:Y:S05]  /*7db0*/  @!P0 NANOSLEEP.SYNCS 0x989680 ;  /* 0x009896800000895d */ /* 0x004fea0003900000 */
[----:B------:R-:W2:Y:S02]  /*7dc0*/  @!P0 SYNCS.PHASECHK.TRANS64 P0, [R0+URZ], R3 ;  /* 0x00000003000085a7 */ /* 0x000ea400080010ff */
[----:B--2---:R-:W-:Y:S05]  /*7dd0*/  @!P0 BRA `(.L_x_152) ;  /* 0xfffffffc00f08947 */ /* 0x004fea000383ffff */
[----:B------:R-:W-:Y:S05]  /*7de0*/  BRA `(.L_x_153) ;  /* 0xffffffb000a47947 */ /* 0x000fea000383ffff */
.L_x_55:
[----:B------:R-:W-:-:S07]  /*7df0*/  MOV R0, UR5 ;  /* 0x0000000500007c02 */ /* 0x000fce0008000f00 */
.L_x_154:
[----:B-1----:R1:W2:Y:S02]  /*7e00*/  SYNCS.PHASECHK.TRANS64.TRYWAIT P0, [R0+URZ], R3 ;  /* 0x00000003000075a7 */ /* 0x0022a400080011ff */
[----:B--2---:R-:W-:Y:S05]  /*7e10*/  @!P0 NANOSLEEP.SYNCS 0x989680 ;  /* 0x009896800000895d */ /* 0x004fea0003900000 */
[----:B------:R-:W2:Y:S02]  /*7e20*/  @!P0 SYNCS.PHASECHK.TRANS64 P0, [R0+URZ], R3 ;  /* 0x00000003000085a7 */ /* 0x000ea400080010ff */
[----:B--2---:R-:W-:Y:S05]  /*7e30*/  @!P0 BRA `(.L_x_154) ;  /* 0xfffffffc00f08947 */ /* 0x004fea000383ffff */
[----:B------:R-:W-:Y:S05]  /*7e40*/  BRA `(.L_x_155) ;  /* 0xffffffb000b07947 */ /* 0x000fea000383ffff */
.L_x_56:
[----:B------:R-:W-:-:S07]  /*7e50*/  MOV R0, UR5 ;  /* 0x0000000500007c02 */ /* 0x000fce0008000f00 */
.L_x_156:
[----:B-1----:R1:W2:Y:S02]  /*7e60*/  SYNCS.PHASECHK.TRANS64.TRYWAIT P0, [R0+URZ], R3 ;  /* 0x00000003000075a7 */ /* 0x0022a400080011ff */
[----:B--2---:R-:W-:Y:S05]  /*7e70*/  @!P0 NANOSLEEP.SYNCS 0x989680 ;  /* 0x009896800000895d */ /* 0x004fea0003900000 */
[----:B------:R-:W2:Y:S02]  /*7e80*/  @!P0 SYNCS.PHASECHK.TRANS64 P0, [R0+URZ], R3 ;  /* 0x00000003000085a7 */ /* 0x000ea400080010ff */
[----:B--2---:R-:W-:Y:S05]  /*7e90*/  @!P0 BRA `(.L_x_156) ;  /* 0xfffffffc00f08947 */ /* 0x004fea000383ffff */
[----:B------:R-:W-:Y:S05]  /*7ea0*/  BRA `(.L_x_157) ;  /* 0xffffffb000bc7947 */ /* 0x000fea000383ffff */
.L_x_57:
[----:B------:R-:W-:-:S07]  /*7eb0*/  MOV R0, UR5 ;  /* 0x0000000500007c02 */ /* 0x000fce0008000f00 */
.L_x_158:
[----:B-1----:R1:W2:Y:S02]  /*7ec0*/  SYNCS.PHASECHK.TRANS64.TRYWAIT P0, [R0+URZ], R3 ;  /* 0x00000003000075a7 */ /* 0x0022a400080011ff */
[----:B--2---:R-:W-:Y:S05]  /*7ed0*/  @!P0 NANOSLEEP.SYNCS 0x989680 ;  /* 0x009896800000895d */ /* 0x004fea0003900000 */
[----:B------:R-:W2:Y:S02]  /*7ee0*/  @!P0 SYNCS.PHASECHK.TRANS64 P0, [R0+URZ], R3 ;  /* 0x00000003000085a7 */ /* 0x000ea400080010ff */
[----:B--2---:R-:W-:Y:S05]  /*7ef0*/  @!P0 BRA `(.L_x_158) ;  /* 0xfffffffc00f08947 */ /* 0x004fea000383ffff */
[----:B------:R-:W-:Y:S05]  /*7f00*/  BRA `(.L_x_159) ;  /* 0xffffffb000c87947 */ /* 0x000fea000383ffff */
.L_x_58:
[----:B------:R-:W-:-:S07]  /*7f10*/  MOV R0, UR5 ;  /* 0x0000000500007c02 */ /* 0x000fce0008000f00 */
.L_x_160:
[----:B-1----:R1:W2:Y:S02]  /*7f20*/  SYNCS.PHASECHK.TRANS64.TRYWAIT P0, [R0+URZ], R3 ;  /* 0x00000003000075a7 */ /* 0x0022a400080011ff */
[----:B--2---:R-:W-:Y:S05]  /*7f30*/  @!P0 NANOSLEEP.SYNCS 0x989680 ;  /* 0x009896800000895d */ /* 0x004fea0003900000 */
[----:B------:R-:W2:Y:S02]  /*7f40*/  @!P0 SYNCS.PHASECHK.TRANS64 P0, [R0+URZ], R3 ;  /* 0x00000003000085a7 */ /* 0x000ea400080010ff */
[----:B--2---:R-:W-:Y:S05]  /*7f50*/  @!P0 BRA `(.L_x_160) ;  /* 0xfffffffc00f08947 */ /* 0x004fea000383ffff */
[----:B------:R-:W-:Y:S05]  /*7f60*/  BRA `(.L_x_161) ;  /* 0xffffffb000d47947 */ /* 0x000fea000383ffff */
.L_x_59:
[----:B------:R-:W-:-:S07]  /*7f70*/  MOV R0, UR5 ;  /* 0x0000000500007c02 */ /* 0x000fce0008000f00 */
.L_x_162:
[----:B-1----:R1:W2:Y:S02]  /*7f80*/  SYNCS.PHASECHK.TRANS64.TRYWAIT P0, [R0+URZ], R3 ;  /* 0x00000003000075a7 */ /* 0x0022a400080011ff */
[----:B--2---:R-:W-:Y:S05]  /*7f90*/  @!P0 NANOSLEEP.SYNCS 0x989680 ;  /* 0x009896800000895d */ /* 0x004fea0003900000 */
[----:B------:R-:W2:Y:S02]  /*7fa0*/  @!P0 SYNCS.PHASECHK.TRANS64 P0, [R0+URZ], R3 ;  /* 0x00000003000085a7 */ /* 0x000ea400080010ff */
[----:B--2---:R-:W-:Y:S05]  /*7fb0*/  @!P0 BRA `(.L_x_162) ;  /* 0xfffffffc00f08947 */ /* 0x004fea000383ffff */
[----:B------:R-:W-:Y:S05]  /*7fc0*/  BRA `(.L_x_163) ;  /* 0xffffffb000e07947 */ /* 0x000fea000383ffff */
.L_x_60:
[----:B------:R-:W-:-:S07]  /*7fd0*/  MOV R0, UR5 ;  /* 0x0000000500007c02 */ /* 0x000fce0008000f00 */
.L_x_164:
[----:B-1----:R1:W2:Y:S02]  /*7fe0*/  SYNCS.PHASECHK.TRANS64.TRYWAIT P0, [R0+URZ], R3 ;  /* 0x00000003000075a7 */ /* 0x0022a400080011ff */
[----:B--2---:R-:W-:Y:S05]  /*7ff0*/  @!P0 NANOSLEEP.SYNCS 0x989680 ;  /* 0x009896800000895d */ /* 0x004fea0003900000 */
[----:B------:R-:W2:Y:S02]  /*8000*/  @!P0 SYNCS.PHASECHK.TRANS64 P0, [R0+URZ], R3 ;  /* 0x00000003000085a7 */ /* 0x000ea400080010ff */
[----:B--2---:R-:W-:Y:S05]  /*8010*/  @!P0 BRA `(.L_x_164) ;  /* 0xfffffffc00f08947 */ /* 0x004fea000383ffff */
[----:B------:R-:W-:Y:S05]  /*8020*/  BRA `(.L_x_165) ;  /* 0xffffffb000ec7947 */ /* 0x000fea000383ffff */
.L_x_63:
[----:B--2---:R2:W3:Y:S02]  /*8030*/  SYNCS.PHASECHK.TRANS64.TRYWAIT P0, [R2+URZ+0x1a0], R4 ;  /* 0x0001a004020075a7 */ /* 0x0044e400080011ff */
[----:B---3--:R-:W-:Y:S05]  /*8040*/  @!P0 NANOSLEEP.SYNCS 0x989680 ;  /* 0x009896800000895d */ /* 0x008fea0003900000 */
[----:B------:R-:W3:Y:S02]  /*8050*/  @!P0 SYNCS.PHASECHK.TRANS64 P0, [R2+URZ+0x1a0], R4 ;  /* 0x0001a004020085a7 */ /* 0x000ee400080010ff */
[----:B---3--:R-:W-:Y:S05]  /*8060*/  @!P0 BRA `(.L_x_63) ;  /* 0xfffffffc00f08947 */ /* 0x008fea000383ffff */
[----:B------:R-:W-:Y:S05]  /*8070*/  BRA `(.L_x_166) ;  /* 0xffffffb400507947 */ /* 0x000fea000383ffff */
.L_x_64:
[----:B------:R-:W-:-:S07]  /*8080*/  MOV R2, UR4 ;  /* 0x0000000400027c02 */ /* 0x000fce0008000f00 */
.L_x_167:
[----:B--2---:R2:W3:Y:S02]  /*8090*/  SYNCS.PHASECHK.TRANS64.TRYWAIT P0, [R2+URZ+0x150], R5 ;  /* 0x00015005020075a7 */ /* 0x0044e400080011ff */
[----:B---3--:R-:W-:Y:S05]  /*80a0*/  @!P0 NANOSLEEP.SYNCS 0x989680 ;  /* 0x009896800000895d */ /* 0x008fea0003900000 */
[----:B------:R-:W3:Y:S02]  /*80b0*/  @!P0 SYNCS.PHASECHK.TRANS64 P0, [R2+URZ+0x150], R5 ;  /* 0x00015005020085a7 */ /* 0x000ee400080010ff */
[----:B---3--:R-:W-:Y:S05]  /*80c0*/  @!P0 BRA `(.L_x_167) ;  /* 0xfffffffc00f08947 */ /* 0x008fea000383ffff */
[----:B------:R-:W-:Y:S05]  /*80d0*/  BRA `(.L_x_168) ;  /* 0xffffffb400607947 */ /* 0x000fea000383ffff */
.L_x_65:
[----:B--2---:R2:W3:Y:S02]  /*80e0*/  SYNCS.PHASECHK.TRANS64.TRYWAIT P1, [R2+URZ+0x140], R4 ;  /* 0x00014004020075a7 */ /* 0x0044e400080211ff */
[----:B---3--:R-:W-:Y:S05]  /*80f0*/  @!P1 NANOSLEEP.SYNCS 0x989680 ;  /* 0x009896800000995d */ /* 0x008fea0003900000 */
[----:B------:R-:W3:Y:S02]  /*8100*/  @!P1 SYNCS.PHASECHK.TRANS64 P1, [R2+URZ+0x140], R4 ;  /* 0x00014004020095a7 */ /* 0x000ee400080210ff */
[----:B---3--:R-:W-:Y:S05]  /*8110*/  @!P1 BRA `(.L_x_65) ;  /* 0xfffffffc00f09947 */ /* 0x008fea000383ffff */
[----:B------:R-:W-:Y:S05]  /*8120*/  BRA `(.L_x_169) ;  /* 0xffffffb400907947 */ /* 0x000fea000383ffff */
.L_x_68:
[----:B------:R-:W-:-:S07]  /*8130*/  MOV R0, UR4 ;  /* 0x0000000400007c02 */ /* 0x000fce0008000f00 */
.L_x_170:
[----:B--2---:R2:W3:Y:S02]  /*8140*/  SYNCS.PHASECHK.TRANS64.TRYWAIT P0, [R0+URZ+0x150], R2 ;  /* 0x00015002000075a7 */ /* 0x0044e400080011ff */
[----:B---3--:R-:W-:Y:S05]  /*8150*/  @!P0 NANOSLEEP.SYNCS 0x989680 ;  /* 0x009896800000895d */ /* 0x008fea0003900000 */
[----:B------:R-:W3:Y:S02]  /*8160*/  @!P0 SYNCS.PHASECHK.TRANS64 P0, [R0+URZ+0x150], R2 ;  /* 0x00015002000085a7 */ /* 0x000ee400080010ff */
[----:B---3--:R-:W-:Y:S05]  /*8170*/  @!P0 BRA `(.L_x_170) ;  /* 0xfffffffc00f08947 */ /* 0x008fea000383ffff */
[----:B------:R-:W-:Y:S05]  /*8180*/  BRA `(.L_x_67) ;  /* 0xffffffb400e47947 */ /* 0x000fea000383ffff */
.L_x_77:
[----:B--2---:R-:W-:-:S04]  /*8190*/  MOV R5, UR5 ;  /* 0x0000000500057c02 */ /* 0x004fc80008000f00 */
[----:B------:R2:W3:Y:S03]  /*81a0*/  SYNCS.PHASECHK.TRANS64.TRYWAIT P0, [R5+URZ+0x8], R6 ;  /* 0x00000806050075a7 */ /* 0x0004e600080011ff */
[----:B---3--:R-:W-:Y:S05]  /*81b0*/  @!P0 NANOSLEEP.SYNCS 0x989680 ;  /* 0x009896800000895d */ /* 0x008fea0003900000 */
[----:B------:R-:W3:Y:S02]  /*81c0*/  @!P0 SYNCS.PHASECHK.TRANS64 P0, [R5+URZ+0x8], R6 ;  /* 0x00000806050085a7 */ /* 0x000ee400080010ff */
[----:B---3--:R-:W-:Y:S05]  /*81d0*/  @!P0 BRA `(.L_x_77) ;  /* 0xfffffffc00ec8947 */ /* 0x008fea000383ffff */
[----:B------:R-:W-:Y:S05]  /*81e0*/  BRA `(.L_x_76) ;  /* 0xffffffb8009c7947 */ /* 0x000fea000383ffff */
.L_x_79:
[----:B------:R-:W-:Y:S01]  /*81f0*/  BSSY B0, `(.L_x_171) ;  /* 0x0000006000007945 */ /* 0x000fe20003800000 */
[----:B------:R-:W-:-:S07]  /*8200*/  MOV R15, 0xffffffff ;  /* 0xffffffff000f7802 */ /* 0x000fce0000000f00 */
[----:B-12--5:R-:W-:Y:S05]  /*8210*/  WARPSYNC.COLLECTIVE R15, `(.L_x_172) ;  /* 0x000000000f0c7348 */ /* 0x026fea0003c00000 */
[----:B------:R-:W-:Y:S02]  /*8220*/  ELECT P6, UR79, PT ;  /* 0x00000000004f782f */ /* 0x000fe400038c0000 */
[----:B------:R-:W-:Y:S01]  /*8230*/  MOV R14, UR79 ;  /* 0x0000004f000e7c02 */ /* 0x000fe20008000f00 */
[----:B-12--5:R-:W-:Y:S10]  /*8240*/  ENDCOLLECTIVE ;  /* 0x000000000000791b */ /* 0x026ff40003800000 */
.L_x_172:
[----:B------:R-:W-:Y:S05]  /*8250*/  BSYNC B0 ;  /* 0x0000000000007941 */ /* 0x000fea0003800000 */
.L_x_171:
[----:B------:R-:W-:Y:S01]  /*8260*/  PLOP3.LUT P0, PT, P6, PT, PT, 0x80, 0x8 ;  /* 0x000000000008781c */ /* 0x000fe2000370f070 */
[----:B------:R-:W-:-:S12]  /*8270*/  BRA `(.L_x_173) ;  /* 0xffffffb800c87947 */ /* 0x000fd8000383ffff */
.L_x_81:
[----:B--2---:R-:W-:-:S04]  /*8280*/  MOV R0, UR5 ;  /* 0x0000000500007c02 */ /* 0x004fc80008000f00 */
[----:B------:R2:W3:Y:S03]  /*8290*/  SYNCS.PHASECHK.TRANS64.TRYWAIT P0, [R0+URZ+0x8], R4 ;  /* 0x00000804000075a7 */ /* 0x0004e600080011ff */
[----:B---3--:R-:W-:Y:S05]  /*82a0*/  @!P0 NANOSLEEP.SYNCS 0x989680 ;  /* 0x009896800000895d */ /* 0x008fea0003900000 */
[----:B------:R-:W3:Y:S02]  /*82b0*/  @!P0 SYNCS.PHASECHK.TRANS64 P0, [R0+URZ+0x8], R4 ;  /* 0x00000804000085a7 */ /* 0x000ee400080010ff */
[----:B---3--:R-:W-:Y:S05]  /*82c0*/  @!P0 BRA `(.L_x_81) ;  /* 0xfffffffc00ec8947 */ /* 0x008fea000383ffff */
[----:B------:R-:W-:Y:S05]  /*82d0*/  BRA `(.L_x_80) ;  /* 0xffffffb800cc7947 */ /* 0x000fea000383ffff */
.L_x_82:
[----:B-1----:R1:W2:Y:S02]  /*82e0*/  SYNCS.PHASECHK.TRANS64.TRYWAIT P0, [R0+URZ+0x140], R4 ;  /* 0x00014004000075a7 */ /* 0x0022a400080011ff */
[----:B--2---:R-:W-:Y:S05]  /*82f0*/  @!P0 NANOSLEEP.SYNCS 0x989680 ;  /* 0x009896800000895d */ /* 0x004fea0003900000 */
[----:B------:R-:W2:Y:S02]  /*8300*/  @!P0 SYNCS.PHASECHK.TRANS64 P0, [R0+URZ+0x140], R4 ;  /* 0x00014004000085a7 */ /* 0x000ea400080010ff */
[----:B--2---:R-:W-:Y:S05]  /*8310*/  @!P0 BRA `(.L_x_82) ;  /* 0xfffffffc00f08947 */ /* 0x004fea000383ffff */
[----:B------:R-:W-:Y:S05]  /*8320*/  BRA `(.L_x_174) ;  /* 0xffffffbc00b87947 */ /* 0x000fea000383ffff */
.L_x_84:
[----:B------:R-:W-:-:S07]  /*8330*/  MOV R0, UR31 ;  /* 0x0000001f00007c02 */ /* 0x000fce0008000f00 */
.L_x_175:
[----:B-1----:R1:W2:Y:S02]  /*8340*/  SYNCS.PHASECHK.TRANS64.TRYWAIT P0, [R0+URZ+0x180], R4 ;  /* 0x00018004000075a7 */ /* 0x0022a400080011ff */
[----:B--2---:R-:W-:Y:S05]  /*8350*/  @!P0 NANOSLEEP.SYNCS 0x989680 ;  /* 0x009896800000895d */ /* 0x004fea0003900000 */
[----:B------:R-:W2:Y:S02]  /*8360*/  @!P0 SYNCS.PHASECHK.TRANS64 P0, [R0+URZ+0x180], R4 ;  /* 0x00018004000085a7 */ /* 0x000ea400080010ff */
[----:B--2---:R-:W-:Y:S05]  /*8370*/  @!P0 BRA `(.L_x_175) ;  /* 0xfffffffc00f08947 */ /* 0x004fea000383ffff */
[----:B------:R-:W-:Y:S05]  /*8380*/  BRA `(.L_x_176) ;  /* 0xffffffc000047947 */ /* 0x000fea000383ffff */
.L_x_87:
[----:B------:R-:W-:Y:S07]  /*8390*/  MOV R0, UR5 ;  /* 0x0000000500007c02 */ /* 0x000fee0008000f00 */
.L_x_177:
[----:B-1----:R1:W2:Y:S02]  /*83a0*/  SYNCS.PHASECHK.TRANS64.TRYWAIT P0, [R0+URZ], R4 ;  /* 0x00000004000075a7 */ /* 0x0022a400080011ff */
[----:B--2---:R-:W-:Y:S05]  /*83b0*/  @!P0 NANOSLEEP.SYNCS 0x989680 ;  /* 0x009896800000895d */ /* 0x004fea0003900000 */
[----:B------:R-:W2:Y:S02]  /*83c0*/  @!P0 SYNCS.PHASECHK.TRANS64 P0, [R0+URZ], R4 ;  /* 0x00000004000085a7 */ /* 0x000ea400080010ff */
[----:B--2---:R-:W-:Y:S05]  /*83d0*/  @!P0 BRA `(.L_x_177) ;  /* 0xfffffffc00f08947 */ /* 0x004fea000383ffff */
[----:B------:R-:W-:Y:S05]  /*83e0*/  BRA `(.L_x_86) ;  /* 0xffffffc000187947 */ /* 0x000fea000383ffff */
.L_x_91:
[----:B-1----:R-:W-:-:S07]  /*83f0*/  MOV R0, UR4 ;  /* 0x0000000400007c02 */ /* 0x002fce0008000f00 */
.L_x_178:
[----:B-1----:R1:W2:Y:S02]  /*8400*/  SYNCS.PHASECHK.TRANS64.TRYWAIT P0, [R0+URZ], R2 ;  /* 0x00000002000075a7 */ /* 0x0022a400080011ff */
[----:B--2---:R-:W-:Y:S05]  /*8410*/  @!P0 NANOSLEEP.SYNCS 0x989680 ;  /* 0x009896800000895d */ /* 0x004fea0003900000 */
[----:B------:R-:W2:Y:S02]  /*8420*/  @!P0 SYNCS.PHASECHK.TRANS64 P0, [R0+URZ], R2 ;  /* 0x00000002000085a7 */ /* 0x000ea400080010ff */
[----:B--2---:R-:W-:Y:S05]  /*8430*/  @!P0 BRA `(.L_x_178) ;  /* 0xfffffffc00f08947 */ /* 0x004fea000383ffff */
[----:B------:R-:W-:Y:S05]  /*8440*/  BRA `(.L_x_179) ;  /* 0xffffffc4000c7947 */ /* 0x000fea000383ffff */
.L_x_92:
[----:B------:R-:W-:-:S07]  /*8450*/  MOV R0, UR5 ;  /* 0x0000000500007c02 */ /* 0x000fce0008000f00 */
.L_x_180:
[----:B-1----:R1:W2:Y:S02]  /*8460*/  SYNCS.PHASECHK.TRANS64.TRYWAIT P0, [R0+URZ], R3 ;  /* 0x00000003000075a7 */ /* 0x0022a400080011ff */
[----:B--2---:R-:W-:Y:S05]  /*8470*/  @!P0 NANOSLEEP.SYNCS 0x989680 ;  /* 0x009896800000895d */ /* 0x004fea0003900000 */
[----:B------:R-:W2:Y:S02]  /*8480*/  @!P0 SYNCS.PHASECHK.TRANS64 P0, [R0+URZ], R3 ;  /* 0x00000003000085a7 */ /* 0x000ea400080010ff */
[----:B--2---:R-:W-:Y:S05]  /*8490*/  @!P0 BRA `(.L_x_180) ;  /* 0xfffffffc00f08947 */ /* 0x004fea000383ffff */
[----:B------:R-:W-:Y:S05]  /*84a0*/  BRA `(.L_x_181) ;  /* 0xffffffc400187947 */ /* 0x000fea000383ffff */
.L_x_93:
[----:B------:R-:W-:-:S07]  /*84b0*/  MOV R0, UR5 ;  /* 0x0000000500007c02 */ /* 0x000fce0008000f00 */
.L_x_182:
[----:B-1----:R1:W2:Y:S02]  /*84c0*/  SYNCS.PHASECHK.TRANS64.TRYWAIT P0, [R0+URZ], R3 ;  /* 0x00000003000075a7 */ /* 0x0022a400080011ff */
[----:B--2---:R-:W-:Y:S05]  /*84d0*/  @!P0 NANOSLEEP.SYNCS 0x989680 ;  /* 0x009896800000895d */ /* 0x004fea0003900000 */
[----:B------:R-:W2:Y:S02]  /*84e0*/  @!P0 SYNCS.PHASECHK.TRANS64 P0, [R0+URZ], R3 ;  /* 0x00000003000085a7 */ /* 0x000ea400080010ff */
[----:B--2---:R-:W-:Y:S05]  /*84f0*/  @!P0 BRA `(.L_x_182) ;  /* 0xfffffffc00f08947 */ /* 0x004fea000383ffff */
[----:B------:R-:W-:Y:S05]  /*8500*/  BRA `(.L_x_183) ;  /* 0xffffffc400247947 */ /* 0x000fea000383ffff */
.L_x_96:
[----:B------:R-:W-:-:S07]  /*8510*/  MOV R0, UR26 ;  /* 0x0000001a00007c02 */ /* 0x000fce0008000f00 */
.L_x_184:
[----:B-1----:R1:W2:Y:S02]  /*8520*/  SYNCS.PHASECHK.TRANS64.TRYWAIT P1, [R0+URZ+0x1c0], R2 ;  /* 0x0001c002000075a7 */ /* 0x0022a400080211ff */
[----:B--2---:R-:W-:Y:S05]  /*8530*/  @!P1 NANOSLEEP.SYNCS 0x989680 ;  /* 0x009896800000995d */ /* 0x004fea0003900000 */
[----:B------:R-:W2:Y:S02]  /*8540*/  @!P1 SYNCS.PHASECHK.TRANS64 P1, [R0+URZ+0x1c0], R2 ;  /* 0x0001c002000095a7 */ /* 0x000ea400080210ff */
[----:B--2---:R-:W-:Y:S05]  /*8550*/  @!P1 BRA `(.L_x_184) ;  /* 0xfffffffc00f09947 */ /* 0x004fea000383ffff */
[----:B------:R-:W-:Y:S05]  /*8560*/  BRA `(.L_x_185) ;  /* 0xffffffc400707947 */ /* 0x000fea000383ffff */
.L_x_101:
[----:B-1----:R1:W3:Y:S02]  /*8570*/  SYNCS.PHASECHK.TRANS64.TRYWAIT P0, [R3+URZ+0x140], R0 ;  /* 0x00014000030075a7 */ /* 0x0022e400080011ff */
[----:B---3--:R-:W-:Y:S05]  /*8580*/  @!P0 NANOSLEEP.SYNCS 0x989680 ;  /* 0x009896800000895d */ /* 0x008fea0003900000 */
[----:B------:R-:W3:Y:S02]  /*8590*/  @!P0 SYNCS.PHASECHK.TRANS64 P0, [R3+URZ+0x140], R0 ;  /* 0x00014000030085a7 */ /* 0x000ee400080010ff */
[----:B---3--:R-:W-:Y:S05]  /*85a0*/  @!P0 BRA `(.L_x_101) ;  /* 0xfffffffc00f08947 */ /* 0x008fea000383ffff */
[----:B------:R-:W-:Y:S05]  /*85b0*/  BRA `(.L_x_186) ;  /* 0xffffffc800a07947 */ /* 0x000fea000383ffff */
.L_x_104:
[----:B-1----:R-:W-:Y:S07]  /*85c0*/  MOV R0, UR17 ;  /* 0x0000001100007c02 */ /* 0x002fee0008000f00 */
.L_x_187:
[----:B-1----:R1:W3:Y:S02]  /*85d0*/  SYNCS.PHASECHK.TRANS64.TRYWAIT P1, [R0+URZ+0x138], R3 ;  /* 0x00013803000075a7 */ /* 0x0022e400080211ff */
[----:B---3--:R-:W-:Y:S05]  /*85e0*/  @!P1 NANOSLEEP.SYNCS 0x989680 ;  /* 0x009896800000995d */ /* 0x008fea0003900000 */
[----:B------:R-:W3:Y:S02]  /*85f0*/  @!P1 SYNCS.PHASECHK.TRANS64 P1, [R0+URZ+0x138], R3 ;  /* 0x00013803000095a7 */ /* 0x000ee400080210ff */
[----:B---3--:R-:W-:Y:S05]  /*8600*/  @!P1 BRA `(.L_x_187) ;  /* 0xfffffffc00f09947 */ /* 0x008fea000383ffff */
[----:B------:R-:W-:Y:S05]  /*8610*/  BRA `(.L_x_103) ;  /* 0xffffffd000147947 */ /* 0x000fea000383ffff */
.L_x_107:
[----:B-1----:R-:W-:Y:S07]  /*8620*/  MOV R0, UR17 ;  /* 0x0000001100007c02 */ /* 0x002fee0008000f00 */
.L_x_188:
[----:B-1----:R1:W3:Y:S02]  /*8630*/  SYNCS.PHASECHK.TRANS64.TRYWAIT P0, [R0+URZ+0x128], R2 ;  /* 0x00012802000075a7 */ /* 0x0022e400080011ff */
[----:B---3--:R-:W-:Y:S05]  /*8640*/  @!P0 NANOSLEEP.SYNCS 0x989680 ;  /* 0x009896800000895d */ /* 0x008fea0003900000 */
[----:B------:R-:W3:Y:S02]  /*8650*/  @!P0 SYNCS.PHASECHK.TRANS64 P0, [R0+URZ+0x128], R2 ;  /* 0x00012802000085a7 */ /* 0x000ee400080010ff */
[----:B---3--:R-:W-:Y:S05]  /*8660*/  @!P0 BRA `(.L_x_188) ;  /* 0xfffffffc00f08947 */ /* 0x008fea000383ffff */
[----:B------:R-:W-:Y:S05]  /*8670*/  BRA `(.L_x_189) ;  /* 0xffffffd000687947 */ /* 0x000fea000383ffff */
.L_x_110:
[----:B--2---:R2:W3:Y:S02]  /*8680*/  SYNCS.PHASECHK.TRANS64.TRYWAIT P0, [R3+URZ+0x140], R0 ;  /* 0x00014000030075a7 */ /* 0x0044e400080011ff */
[----:B---3--:R-:W-:Y:S05]  /*8690*/  @!P0 NANOSLEEP.SYNCS 0x989680 ;  /* 0x009896800000895d */ /* 0x008fea0003900000 */
[----:B------:R-:W3:Y:S02]  /*86a0*/  @!P0 SYNCS.PHASECHK.TRANS64 P0, [R3+URZ+0x140], R0 ;  /* 0x00014000030085a7 */ /* 0x000ee400080010ff */
[----:B---3--:R-:W-:Y:S05]  /*86b0*/  @!P0 BRA `(.L_x_110) ;  /* 0xfffffffc00f08947 */ /* 0x008fea000383ffff */
[----:B------:R-:W-:Y:S05]  /*86c0*/  BRA `(.L_x_190) ;  /* 0xffffffd400c07947 */ /* 0x000fea000383ffff */
.L_x_121:
[----:B-1----:R-:W-:Y:S04]  /*86d0*/  MOV R0, UR44 ;  /* 0x0000002c00007c02 */ /* 0x002fe80008000f00 */
[----:B------:R1:W2:Y:S03]  /*86e0*/  SYNCS.PHASECHK.TRANS64.TRYWAIT P1, [R0+URZ+0x120], R3 ;  /* 0x00012003000075a7 */ /* 0x0002a600080211ff */
[----:B--2---:R-:W-:Y:S05]  /*86f0*/  @!P1 NANOSLEEP.SYNCS 0x989680 ;  /* 0x009896800000995d */ /* 0x004fea0003900000 */
[----:B------:R-:W2:Y:S02]  /*8700*/  @!P1 SYNCS.PHASECHK.TRANS64 P1, [R0+URZ+0x120], R3 ;  /* 0x00012003000095a7 */ /* 0x000ea400080210ff */
[----:B--2---:R-:W-:Y:S05]  /*8710*/  @!P1 BRA `(.L_x_121) ;  /* 0xfffffffc00ec9947 */ /* 0x004fea000383ffff */
[----:B------:R-:W-:Y:S05]  /*8720*/  BRA `(.L_x_120) ;  /* 0xffffffe000f87947 */ /* 0x000fea000383ffff */
.L_x_123:
[----:B-1----:R1:W2:Y:S02]  /*8730*/  SYNCS.PHASECHK.TRANS64.TRYWAIT P1, [R82+URZ+0x160], R4 ;  /* 0x00016004520075a7 */ /* 0x0022a400080211ff */
[----:B--2---:R-:W-:Y:S05]  /*8740*/  @!P1 NANOSLEEP.SYNCS 0x989680 ;  /* 0x009896800000995d */ /* 0x004fea0003900000 */
[----:B------:R-:W2:Y:S02]  /*8750*/  @!P1 SYNCS.PHASECHK.TRANS64 P1, [R82+URZ+0x160], R4 ;  /* 0x00016004520095a7 */ /* 0x000ea400080210ff */
[----:B--2---:R-:W-:Y:S05]  /*8760*/  @!P1 BRA `(.L_x_123) ;  /* 0xfffffffc00f09947 */ /* 0x004fea000383ffff */
[----:B------:R-:W-:Y:S05]  /*8770*/  BRA `(.L_x_122) ;  /* 0xffffffe400387947 */ /* 0x000fea000383ffff */
        .weak           $__internal_0_$__cuda_sm10x_tcgen05_guardrail_trap_col_being_dealloced_not_returned_by_alloc
        .type           $__internal_0_$__cuda_sm10x_tcgen05_guardrail_trap_col_being_dealloced_not_returned_by_alloc,@function
        .size           $__internal_0_$__cuda_sm10x_tcgen05_guardrail_trap_col_being_dealloced_not_returned_by_alloc,($__internal_1_$__cuda_sm10x_tcgen05_guardrail_trap_phase_invalid_during_alloc - $__internal_0_$__cuda_sm10x_tcgen05_guardrail_trap_col_being_dealloced_not_returned_by_alloc)
$__internal_0_$__cuda_sm10x_tcgen05_guardrail_trap_col_being_dealloced_not_returned_by_alloc:
[----:B------:R-:W-:Y:S05]  /*8780*/  BPT.TRAP 0x1 ;  /* 0x000000040000795c */ /* 0x000fea0000300000 */
[----:B------:R-:W-:-:S04]  /*8790*/  HFMA2 R3, -RZ, RZ, 0, 0 ;  /* 0x00000000ff037431 */ /* 0x000fc800000001ff */
[----:B------:R-:W-:Y:S05]  /*87a0*/  RET.REL.NODEC R2 `(_ZN7cutlass13device_kernelINS_4gemm6kernel13GemmUniversalIN4cute5tupleIJiiiiEEENS1_10collective13CollectiveMmaINS1_35MainloopSm100TmaUmmaWarpSpecializedILi18ELi2ELi4ENS5_IJNS4_1CILi4EEENSA_ILi1EEESC_EEEEENS5_IJNSA_ILi128EEENSA_ILi64EEESF_EEENS_12float_e4m3_tENS5_IJlSC_lEEESI_SJ_NS4_8TiledMMAINS4_8MMA_AtomIJNS4_10MMA_TraitsINS4_25SM100_MMA_F8F6F4_2x1SM_SSEJSI_SI_fSF_SG_NS4_17integral_constantINS4_4UMMA5MajorELSQ_0EEESR_NSO_INSP_7ScaleInELSS_0EEEST_EEEEEENS4_6LayoutINS5_IJSC_SC_SC_EEENS5_IJNSA_ILi0EEESY_SY_EEEEENS5_IJNS4_10UnderscoreES11_S11_EEEEENS4_18SM100_TMA_2SM_LOADENS4_14ComposedLayoutINS4_7SwizzleILi3ELi4ELi3EEENS4_18smem_ptr_flag_bitsILi8EEENSW_INS5_IJNSA_ILi8EEESF_EEENS5_IJSF_SC_EEEEEEEvNS4_8identityENS4_28SM100_TMA_2SM_LOAD_MULTICASTES1E_vS1F_EENS_8epilogue10collective18CollectiveEpilogueINS1I_23Sm100TmaWarpSpecializedILi1ELi1ELi32ELb0ELb0EEEJNS5_IJSG_SG_SF_EEENS5_IJNSW_ISG_SC_EES1O_EEESI_SJ_SI_SJ_NS1I_6fusion15FusionCallbacksIS1M_NS1Q_17LinearCombinationISI_fSI_fLNS_15FloatRoundStyleE2EEES1N_S1P_JEEENS4_5SM1004TMEM4LOAD26SM100_TMEM_LOAD_32dp32b32xENS4_13SM90_TMA_LOADENS15_INS16_ILi2ELi4ELi3EEES19_NSW_INS5_IJS1A_SG_EEENS5_IJSG_SC_EEEEEEENS4_39AutoVectorizingCopyWithAssumedAlignmentILi128EEENS4_14SM90_TMA_STOREES25_S27_S27_EEEvvEEEEvNT_6ParamsE) ;  /* 0xffffff7802147950 */ /* 0x000fea0003c3ffff */
        .weak           $__internal_1_$__cuda_sm10x_tcgen05_guardrail_trap_phase_invalid_during_alloc
        .type           $__internal_1_$__cuda_sm10x_tcgen05_guardrail_trap_phase_invalid_during_alloc,@function
        .size           $__internal_1_$__cuda_sm10x_tcgen05_guardrail_trap_phase_invalid_during_alloc,($__internal_2_$__cuda_sm10x_tcgen05_guardrail_trap_unallocated_columns_being_dealloced - $__internal_1_$__cuda_sm10x_tcgen05_guardrail_trap_phase_invalid_during_alloc)
$__internal_1_$__cuda_sm10x_tcgen05_guardrail_trap_phase_invalid_during_alloc:
[----:B------:R-:W-:Y:S05]  /*87b0*/  BPT.TRAP 0x1 ;  /* 0x000000040000795c */ /* 0x000fea0000300000 */
[----:B------:R-:W-:-:S04]  /*87c0*/  MOV R5, 0x0 ;  /* 0x0000000000057802 */ /* 0x000fc80000000f00 */
[----:B------:R-:W-:Y:S05]  /*87d0*/  RET.REL.NODEC R4 `(_ZN7cutlass13device_kernelINS_4gemm6kernel13GemmUniversalIN4cute5tupleIJiiiiEEENS1_10collective13CollectiveMmaINS1_35MainloopSm100TmaUmmaWarpSpecializedILi18ELi2ELi4ENS5_IJNS4_1CILi4EEENSA_ILi1EEESC_EEEEENS5_IJNSA_ILi128EEENSA_ILi64EEESF_EEENS_12float_e4m3_tENS5_IJlSC_lEEESI_SJ_NS4_8TiledMMAINS4_8MMA_AtomIJNS4_10MMA_TraitsINS4_25SM100_MMA_F8F6F4_2x1SM_SSEJSI_SI_fSF_SG_NS4_17integral_constantINS4_4UMMA5MajorELSQ_0EEESR_NSO_INSP_7ScaleInELSS_0EEEST_EEEEEENS4_6LayoutINS5_IJSC_SC_SC_EEENS5_IJNSA_ILi0EEESY_SY_EEEEENS5_IJNS4_10UnderscoreES11_S11_EEEEENS4_18SM100_TMA_2SM_LOADENS4_14ComposedLayoutINS4_7SwizzleILi3ELi4ELi3EEENS4_18smem_ptr_flag_bitsILi8EEENSW_INS5_IJNSA_ILi8EEESF_EEENS5_IJSF_SC_EEEEEEEvNS4_8identityENS4_28SM100_TMA_2SM_LOAD_MULTICASTES1E_vS1F_EENS_8epilogue10collective18CollectiveEpilogueINS1I_23Sm100TmaWarpSpecializedILi1ELi1ELi32ELb0ELb0EEEJNS5_IJSG_SG_SF_EEENS5_IJNSW_ISG_SC_EES1O_EEESI_SJ_SI_SJ_NS1I_6fusion15FusionCallbacksIS1M_NS1Q_17LinearCombinationISI_fSI_fLNS_15FloatRoundStyleE2EEES1N_S1P_JEEENS4_5SM1004TMEM4LOAD26SM100_TMEM_LOAD_32dp32b32xENS4_13SM90_TMA_LOADENS15_INS16_ILi2ELi4ELi3EEES19_NSW_INS5_IJS1A_SG_EEENS5_IJSG_SC_EEEEEEENS4_39AutoVectorizingCopyWithAssumedAlignmentILi128EEENS4_14SM90_TMA_STOREES25_S27_S27_EEEvvEEEEvNT_6ParamsE) ;  /* 0xffffff7804087950 */ /* 0x000fea0003c3ffff */
        .weak           $__internal_2_$__cuda_sm10x_tcgen05_guardrail_trap_unallocated_columns_being_dealloced
        .type           $__internal_2_$__cuda_sm10x_tcgen05_guardrail_trap_unallocated_columns_being_dealloced,@function
        .size           $__internal_2_$__cuda_sm10x_tcgen05_guardrail_trap_unallocated_columns_being_dealloced,(.L_x_192 - $__internal_2_$__cuda_sm10x_tcgen05_guardrail_trap_unallocated_columns_being_dealloced)
$__internal_2_$__cuda_sm10x_tcgen05_guardrail_trap_unallocated_columns_being_dealloced:
[----:B------:R-:W-:Y:S05]  /*87e0*/  BPT.TRAP 0x1 ;  /* 0x000000040000795c */ /* 0x000fea0000300000 */
[----:B------:R-:W-:-:S04]  /*87f0*/  HFMA2 R3, -RZ, RZ, 0, 0 ;  /* 0x00000000ff037431 */ /* 0x000fc800000001ff */
[----:B------:R-:W-:Y:S05]  /*8800*/  RET.REL.NODEC R2 `(_ZN7cutlass13device_kernelINS_4gemm6kernel13GemmUniversalIN4cute5tupleIJiiiiEEENS1_10collective13CollectiveMmaINS1_35MainloopSm100TmaUmmaWarpSpecializedILi18ELi2ELi4ENS5_IJNS4_1CILi4EEENSA_ILi1EEESC_EEEEENS5_IJNSA_ILi128EEENSA_ILi64EEESF_EEENS_12float_e4m3_tENS5_IJlSC_lEEESI_SJ_NS4_8TiledMMAINS4_8MMA_AtomIJNS4_10MMA_TraitsINS4_25SM100_MMA_F8F6F4_2x1SM_SSEJSI_SI_fSF_SG_NS4_17integral_constantINS4_4UMMA5MajorELSQ_0EEESR_NSO_INSP_7ScaleInELSS_0EEEST_EEEEEENS4_6LayoutINS5_IJSC_SC_SC_EEENS5_IJNSA_ILi0EEESY_SY_EEEEENS5_IJNS4_10UnderscoreES11_S11_EEEEENS4_18SM100_TMA_2SM_LOADENS4_14ComposedLayoutINS4_7SwizzleILi3ELi4ELi3EEENS4_18smem_ptr_flag_bitsILi8EEENSW_INS5_IJNSA_ILi8EEESF_EEENS5_IJSF_SC_EEEEEEEvNS4_8identityENS4_28SM100_TMA_2SM_LOAD_MULTICASTES1E_vS1F_EENS_8epilogue10collective18CollectiveEpilogueINS1I_23Sm100TmaWarpSpecializedILi1ELi1ELi32ELb0ELb0EEEJNS5_IJSG_SG_SF_EEENS5_IJNSW_ISG_SC_EES1O_EEESI_SJ_SI_SJ_NS1I_6fusion15FusionCallbacksIS1M_NS1Q_17LinearCombinationISI_fSI_fLNS_15FloatRoundStyleE2EEES1N_S1P_JEEENS4_5SM1004TMEM4LOAD26SM100_TMEM_LOAD_32dp32b32xENS4_13SM90_TMA_LOADENS15_INS16_ILi2ELi4ELi3EEES19_NSW_INS5_IJS1A_SG_EEENS5_IJSG_SC_EEEEEEENS4_39AutoVectorizingCopyWithAssumedAlignmentILi128EEENS4_14SM90_TMA_STOREES25_S27_S27_EEEvvEEEEvNT_6ParamsE) ;  /* 0xffffff7402fc7950 */ /* 0x000fea0003c3ffff */
.L_x_191:
[----:B------:R-:W-:-:S00]  /*8810*/  BRA `(.L_x_191) ;  /* 0xfffffffc00fc7947 */ /* 0x000fc0000383ffff */
[----:B------:R-:W-:-:S00]  /*8820*/  NOP ;  /* 0x0000000000007918 */ /* 0x000fc00000000000 */
        /* <DEDUP_REMOVED lines=13> */
.L_x_192:


//--------------------- .nv.global.init           --------------------------
	.section	.nv.global.init,"aw",@progbits
.nv.global.init:
	.type		$str$27,@object
	.size		$str$27,($str$28 - $str$27)
$str$27:
        /*0000*/ 	.byte	0x28, 0x61, 0x64, 0x64, 0x72, 0x65, 0x73, 0x73, 0x20, 0x26, 0x20, 0x6d, 0x61, 0x73, 0x6b, 0x29
        /*0010*/ 	.byte	0x20, 0x3d, 0x3d, 0x20, 0x30, 0x00
	.type		$str$28,@object
	.size		$str$28,($str$26 - $str$28)
$str$28:
        /*0016*/ 	.byte	0x2f, 0x74, 0x6d, 0x70, 0x2f, 0x63, 0x75, 0x74, 0x6c, 0x61, 0x73, 0x73, 0x5f, 0x73, 0x77, 0x65
        /*0026*/ 	.byte	0x65, 0x70, 0x5f, 0x73, 0x72, 0x63, 0x2f, 0x69, 0x6e, 0x63, 0x6c, 0x75, 0x64, 0x65, 0x2f, 0x63
        /*0036*/ 	.byte	0x75, 0x74, 0x65, 0x2f, 0x70, 0x6f, 0x69, 0x6e, 0x74, 0x65, 0x72, 0x5f, 0x66, 0x6c, 0x61, 0x67
        /*0046*/ 	.byte	0x67, 0x65, 0x64, 0x2e, 0x68, 0x70, 0x70, 0x00
	.type		$str$26,@object
	.size		$str$26,($str$25 - $str$26)
$str$26:
        /*004e*/ 	.byte	0x2f, 0x74, 0x6d, 0x70, 0x2f, 0x63, 0x75, 0x74, 0x6c, 0x61, 0x73, 0x73, 0x5f, 0x73, 0x77, 0x65
        /*005e*/ 	.byte	0x65, 0x70, 0x5f, 0x73, 0x72, 0x63, 0x2f, 0x69, 0x6e, 0x63, 0x6c, 0x75, 0x64, 0x65, 0x2f, 0x63
        /*006e*/ 	.byte	0x75, 0x74, 0x65, 0x2f, 0x61, 0x74, 0x6f, 0x6d, 0x2f, 0x63, 0x6f, 0x70, 0x79, 0x5f, 0x74, 0x72
        /*007e*/ 	.byte	0x61, 0x69, 0x74, 0x73, 0x5f, 0x73, 0x6d, 0x31, 0x30, 0x30, 0x2e, 0x68, 0x70, 0x70, 0x00
	.type		$str$25,@object
	.size		$str$25,(__unnamed_1 - $str$25)
$str$25:
        /*008d*/ 	.byte	0x28, 0x28, 0x75, 0x69, 0x6e, 0x74, 0x33, 0x32, 0x5f, 0x74, 0x28, 0x74, 0x68, 0x72, 0x65, 0x61
        /*009d*/ 	.byte	0x64, 0x49, 0x64, 0x78, 0x2e, 0x78, 0x29, 0x20, 0x2f, 0x20, 0x33, 0x32, 0x29, 0x20, 0x25, 0x20
        /*00ad*/ 	.byte	0x34, 0x29, 0x20, 0x3d, 0x3d, 0x20, 0x28, 0x28, 0x28, 0x74, 0x6d, 0x65, 0x6d, 0x5f, 0x61, 0x64
        /*00bd*/ 	.byte	0x64, 0x72, 0x20, 0x3e, 0x3e, 0x20, 0x31, 0x36, 0x29, 0x20, 0x2f, 0x20, 0x33, 0x32, 0x29, 0x20
        /*00cd*/ 	.byte	0x25, 0x20, 0x34, 0x29, 0x00
	.type		__unnamed_1,@object
	.size		__unnamed_1,(__unnamed_2 - __unnamed_1)
__unnamed_1:
        /*00d2*/ 	.byte	0x61, 0x75, 0x74, 0x6f, 0x20, 0x63, 0x75, 0x74, 0x65, 0x3a, 0x3a, 0x61, 0x73, 0x5f, 0x70, 0x6f
        /* <DEDUP_REMOVED lines=24> */
        /*0262*/ 	.byte	0x3c, 0x34, 0x30, 0x39, 0x36, 0x3e, 0x3e, 0x3e, 0x3e, 0x5d, 0x00
	.type		__unnamed_2,@object
	.size		__unnamed_2,(.L_2 - __unnamed_2)
__unnamed_2:
        /* <DEDUP_REMOVED lines=40> */
        /*04ed*/ 	.byte	0x74, 0x65, 0x3a, 0x3a, 0x43, 0x3c, 0x30, 0x3e, 0x3e, 0x3e, 0x3e, 0x5d, 0x00
.L_2:


//--------------------- .nv.shared._ZN7cutlass13device_kernelINS_4gemm6kernel13GemmUniversalIN4cute5tupleIJiiiiEEENS1_10collective13CollectiveMmaINS1_35MainloopSm100TmaUmmaWarpSpecializedILi18ELi2ELi4ENS5_IJNS4_1CILi4EEENSA_ILi1EEESC_EEEEENS5_IJNSA_ILi128EEENSA_ILi64EEESF_EEENS_12float_e4m3_tENS5_IJlSC_lEEESI_SJ_NS4_8TiledMMAINS4_8MMA_AtomIJNS4_10MMA_TraitsINS4_25SM100_MMA_F8F6F4_2x1SM_SSEJSI_SI_fSF_SG_NS4_17integral_constantINS4_4UMMA5MajorELSQ_0EEESR_NSO_INSP_7ScaleInELSS_0EEEST_EEEEEENS4_6LayoutINS5_IJSC_SC_SC_EEENS5_IJNSA_ILi0EEESY_SY_EEEEENS5_IJNS4_10UnderscoreES11_S11_EEEEENS4_18SM100_TMA_2SM_LOADENS4_14ComposedLayoutINS4_7SwizzleILi3ELi4ELi3EEENS4_18smem_ptr_flag_bitsILi8EEENSW_INS5_IJNSA_ILi8EEESF_EEENS5_IJSF_SC_EEEEEEEvNS4_8identityENS4_28SM100_TMA_2SM_LOAD_MULTICASTES1E_vS1F_EENS_8epilogue10collective18CollectiveEpilogueINS1I_23Sm100TmaWarpSpecializedILi1ELi1ELi32ELb0ELb0EEEJNS5_IJSG_SG_SF_EEENS5_IJNSW_ISG_SC_EES1O_EEESI_SJ_SI_SJ_NS1I_6fusion15FusionCallbacksIS1M_NS1Q_17LinearCombinationISI_fSI_fLNS_15FloatRoundStyleE2EEES1N_S1P_JEEENS4_5SM1004TMEM4LOAD26SM100_TMEM_LOAD_32dp32b32xENS4_13SM90_TMA_LOADENS15_INS16_ILi2ELi4ELi3EEES19_NSW_INS5_IJS1A_SG_EEENS5_IJSG_SC_EEEEEEENS4_39AutoVectorizingCopyWithAssumedAlignmentILi128EEENS4_14SM90_TMA_STOREES25_S27_S27_EEEvvEEEEvNT_6ParamsE --------------------------
	.section	.nv.shared._ZN7cutlass13device_kernelINS_4gemm6kernel13GemmUniversalIN4cute5tupleIJiiiiEEENS1_10collective13CollectiveMmaINS1_35MainloopSm100TmaUmmaWarpSpecializedILi18ELi2ELi4ENS5_IJNS4_1CILi4EEENSA_ILi1EEESC_EEEEENS5_IJNSA_ILi128EEENSA_ILi64EEESF_EEENS_12float_e4m3_tENS5_IJlSC_lEEESI_SJ_NS4_8TiledMMAINS4_8MMA_AtomIJNS4_10MMA_TraitsINS4_25SM100_MMA_F8F6F4_2x1SM_SSEJSI_SI_fSF_SG_NS4_17integral_constantINS4_4UMMA5MajorELSQ_0EEESR_NSO_INSP_7ScaleInELSS_0EEEST_EEEEEENS4_6LayoutINS5_IJSC_SC_SC_EEENS5_IJNSA_ILi0EEESY_SY_EEEEENS5_IJNS4_10UnderscoreES11_S11_EEEEENS4_18SM100_TMA_2SM_LOADENS4_14ComposedLayoutINS4_7SwizzleILi3ELi4ELi3EEENS4_18smem_ptr_flag_bitsILi8EEENSW_INS5_IJNSA_ILi8EEESF_EEENS5_IJSF_SC_EEEEEEEvNS4_8identityENS4_28SM100_TMA_2SM_LOAD_MULTICASTES1E_vS1F_EENS_8epilogue10collective18CollectiveEpilogueINS1I_23Sm100TmaWarpSpecializedILi1ELi1ELi32ELb0ELb0EEEJNS5_IJSG_SG_SF_EEENS5_IJNSW_ISG_SC_EES1O_EEESI_SJ_SI_SJ_NS1I_6fusion15FusionCallbacksIS1M_NS1Q_17LinearCombinationISI_fSI_fLNS_15FloatRoundStyleE2EEES1N_S1P_JEEENS4_5SM1004TMEM4LOAD26SM100_TMEM_LOAD_32dp32b32xENS4_13SM90_TMA_LOADENS15_INS16_ILi2ELi4ELi3EEES19_NSW_INS5_IJS1A_SG_EEENS5_IJSG_SC_EEEEEEENS4_39AutoVectorizingCopyWithAssumedAlignmentILi128EEENS4_14SM90_TMA_STOREES25_S27_S27_EEEvvEEEEvNT_6ParamsE,"aw",@nobits
	.sectionflags	@""
	.align	16
	.zero		1024


//--------------------- .nv.shared.reserved.0     --------------------------
	.section	.nv.shared.reserved.0,"aw",@nobits
	.weak		__nv_reservedSMEM_offset_0_alias
	.size		__nv_reservedSMEM_offset_0_alias, 0, 64
	.other		__nv_reservedSMEM_offset_0_alias,@"STO_CUDA_RESERVED_SHARED STV_DEFAULT"
__nv_reservedSMEM_offset_0_alias:
	.zero		0
.nv.shared.reserved.0:
	.zero		64
	.weak		__nv_reservedSMEM_tcgen05_partition
	.type		__nv_reservedSMEM_tcgen05_partition,@object
	.size		__nv_reservedSMEM_tcgen05_partition,(.L_0 - __nv_reservedSMEM_tcgen05_partition)
__nv_reservedSMEM_tcgen05_partition:
	.zero		32
.L_0:


//--------------------- .nv.global                --------------------------
	.section	.nv.global,"aw",@nobits
.nv.global:
	.type		_ZN40_INTERNAL_f8be85c5_4_k_cu_5d651050_180314cute1_E,@object
	.size		_ZN40_INTERNAL_f8be85c5_4_k_cu_5d651050_180314cute1_E,(_ZN40_INTERNAL_f8be85c5_4_k_cu_5d651050_180314cuda3std3__45__cpo6cbeginE - _ZN40_INTERNAL_f8be85c5_4_k_cu_5d651050_180314cute1_E)
_ZN40_INTERNAL_f8be85c5_4_k_cu_5d651050_180314cute1_E:
	.zero		1
	.type		_ZN40_INTERNAL_f8be85c5_4_k_cu_5d651050_180314cuda3std3__45__cpo6cbeginE,@object
	.size		_ZN40_INTERNAL_f8be85c5_4_k_cu_5d651050_180314cuda3std3__45__cpo6cbeginE,(_ZN40_INTERNAL_f8be85c5_4_k_cu_5d651050_180314cuda3std3__48in_placeE - _ZN40_INTERNAL_f8be85c5_4_k_cu_5d651050_180314cuda3std3__45__cpo6cbeginE)
_ZN40_INTERNAL_f8be85c5_4_k_cu_5d651050_180314cuda3std3__45__cpo6cbeginE:
	.zero		1
	.type		_ZN40_INTERNAL_f8be85c5_4_k_cu_5d651050_180314cuda3std3__48in_placeE,@object
	.size		_ZN40_INTERNAL_f8be85c5_4_k_cu_5d651050_180314cuda3std3__48in_placeE,(_ZN40_INTERNAL_f8be85c5_4_k_cu_5d651050_180314cuda3std6ranges3__45__cpo9iter_moveE - _ZN40_INTERNAL_f8be85c5_4_k_cu_5d651050_180314cuda3std3__48in_placeE)
_ZN40_INTERNAL_f8be85c5_4_k_cu_5d651050_180314cuda3std3__48in_placeE:
	.zero		1
	.type		_ZN40_INTERNAL_f8be85c5_4_k_cu_5d651050_180314cuda3std6ranges3__45__cpo9iter_moveE,@object
	.size		_ZN40_INTERNAL_f8be85c5_4_k_cu_5d651050_180314cuda3std6ranges3__45__cpo9iter_moveE,(_ZN40_INTERNAL_f8be85c5_4_k_cu_5d651050_180314cuda3std3__45__cpo5beginE - _ZN40_INTERNAL_f8be85c5_4_k_cu_5d651050_180314cuda3std6ranges3__45__cpo9iter_moveE)
_ZN40_INTERNAL_f8be85c5_4_k_cu_5d651050_180314cuda3std6ranges3__45__cpo9iter_moveE:
	.zero		1
	.type		_ZN40_INTERNAL_f8be85c5_4_k_cu_5d651050_180314cuda3std3__45__cpo5beginE,@object
	.size		_ZN40_INTERNAL_f8be85c5_4_k_cu_5d651050_180314cuda3std3__45__cpo5beginE,(_ZN40_INTERNAL_f8be85c5_4_k_cu_5d651050_180314cuda3std3__442_GLOBAL__N__f8be85c5_4_k_cu_5d651050_180316ignoreE - _ZN40_INTERNAL_f8be85c5_4_k_cu_5d651050_180314cuda3std3__45__cpo5beginE)
_ZN40_INTERNAL_f8be85c5_4_k_cu_5d651050_180314cuda3std3__45__cpo5beginE:
	.zero		1
	.type		_ZN40_INTERNAL_f8be85c5_4_k_cu_5d651050_180314cuda3std3__442_GLOBAL__N__f8be85c5_4_k_cu_5d651050_180316ignoreE,@object
	.size		_ZN40_INTERNAL_f8be85c5_4_k_cu_5d651050_180314cuda3std3__442_GLOBAL__N__f8be85c5_4_k_cu_5d651050_180316ignoreE,(_ZN40_INTERNAL_f8be85c5_4_k_cu_5d651050_180314cute7productE - _ZN40_INTERNAL_f8be85c5_4_k_cu_5d651050_180314cuda3std3__442_GLOBAL__N__f8be85c5_4_k_cu_5d651050_180316ignoreE)
_ZN40_INTERNAL_f8be85c5_4_k_cu_5d651050_180314cuda3std3__442_GLOBAL__N__f8be85c5_4_k_cu_5d651050_180316ignoreE:
	.zero		1
	.type		_ZN40_INTERNAL_f8be85c5_4_k_cu_5d651050_180314cute7productE,@object
	.size		_ZN40_INTERNAL_f8be85c5_4_k_cu_5d651050_180314cute7productE,(_ZN40_INTERNAL_f8be85c5_4_k_cu_5d651050_180314cuda3std3__45__cpo3endE - _ZN40_INTERNAL_f8be85c5_4_k_cu_5d651050_180314cute7productE)
_ZN40_INTERNAL_f8be85c5_4_k_cu_5d651050_180314cute7productE:
	.zero		1
	.type		_ZN40_INTERNAL_f8be85c5_4_k_cu_5d651050_180314cuda3std3__45__cpo3endE,@object
	.size		_ZN40_INTERNAL_f8be85c5_4_k_cu_5d651050_180314cuda3std3__45__cpo3endE,(_ZN40_INTERNAL_f8be85c5_4_k_cu_5d651050_180314cuda3std3__419piecewise_constructE - _ZN40_INTERNAL_f8be85c5_4_k_cu_5d651050_180314cuda3std3__45__cpo3endE)
_ZN40_INTERNAL_f8be85c5_4_k_cu_5d651050_180314cuda3std3__45__cpo3endE:
	.zero		1
	.type		_ZN40_INTERNAL_f8be85c5_4_k_cu_5d651050_180314cuda3std3__419piecewise_constructE,@object
	.size		_ZN40_INTERNAL_f8be85c5_4_k_cu_5d651050_180314cuda3std3__419piecewise_constructE,(_ZN40_INTERNAL_f8be85c5_4_k_cu_5d651050_180314cuda3std3__45__cpo4cendE - _ZN40_INTERNAL_f8be85c5_4_k_cu_5d651050_180314cuda3std3__419piecewise_constructE)
_ZN40_INTERNAL_f8be85c5_4_k_cu_5d651050_180314cuda3std3__419piecewise_constructE:
	.zero		1
	.type		_ZN40_INTERNAL_f8be85c5_4_k_cu_5d651050_180314cuda3std3__45__cpo4cendE,@object
	.size		_ZN40_INTERNAL_f8be85c5_4_k_cu_5d651050_180314cuda3std3__45__cpo4cendE,(_ZN40_INTERNAL_f8be85c5_4_k_cu_5d651050_180314cuda3std6ranges3__45__cpo4swapE - _ZN40_INTERNAL_f8be85c5_4_k_cu_5d651050_180314cuda3std3__45__cpo4cendE)
_ZN40_INTERNAL_f8be85c5_4_k_cu_5d651050_180314cuda3std3__45__cpo4cendE:
	.zero		1
	.type		_ZN40_INTERNAL_f8be85c5_4_k_cu_5d651050_180314cuda3std6ranges3__45__cpo4swapE,@object
	.size		_ZN40_INTERNAL_f8be85c5_4_k_cu_5d651050_180314cuda3std6ranges3__45__cpo4swapE,(.L_10 - _ZN40_INTERNAL_f8be85c5_4_k_cu_5d651050_180314cuda3std6ranges3__45__cpo4swapE)
_ZN40_INTERNAL_f8be85c5_4_k_cu_5d651050_180314cuda3std6ranges3__45__cpo4swapE:
	.zero		1
.L_10:


//--------------------- .nv.constant0._ZN7cutlass13device_kernelINS_4gemm6kernel13GemmUniversalIN4cute5tupleIJiiiiEEENS1_10collective13CollectiveMmaINS1_35MainloopSm100TmaUmmaWarpSpecializedILi18ELi2ELi4ENS5_IJNS4_1CILi4EEENSA_ILi1EEESC_EEEEENS5_IJNSA_ILi128EEENSA_ILi64EEESF_EEENS_12float_e4m3_tENS5_IJlSC_lEEESI_SJ_NS4_8TiledMMAINS4_8MMA_AtomIJNS4_10MMA_TraitsINS4_25SM100_MMA_F8F6F4_2x1SM_SSEJSI_SI_fSF_SG_NS4_17integral_constantINS4_4UMMA5MajorELSQ_0EEESR_NSO_INSP_7ScaleInELSS_0EEEST_EEEEEENS4_6LayoutINS5_IJSC_SC_SC_EEENS5_IJNSA_ILi0EEESY_SY_EEEEENS5_IJNS4_10UnderscoreES11_S11_EEEEENS4_18SM100_TMA_2SM_LOADENS4_14ComposedLayoutINS4_7SwizzleILi3ELi4ELi3EEENS4_18smem_ptr_flag_bitsILi8EEENSW_INS5_IJNSA_ILi8EEESF_EEENS5_IJSF_SC_EEEEEEEvNS4_8identityENS4_28SM100_TMA_2SM_LOAD_MULTICASTES1E_vS1F_EENS_8epilogue10collective18CollectiveEpilogueINS1I_23Sm100TmaWarpSpecializedILi1ELi1ELi32ELb0ELb0EEEJNS5_IJSG_SG_SF_EEENS5_IJNSW_ISG_SC_EES1O_EEESI_SJ_SI_SJ_NS1I_6fusion15FusionCallbacksIS1M_NS1Q_17LinearCombinationISI_fSI_fLNS_15FloatRoundStyleE2EEES1N_S1P_JEEENS4_5SM1004TMEM4LOAD26SM100_TMEM_LOAD_32dp32b32xENS4_13SM90_TMA_LOADENS15_INS16_ILi2ELi4ELi3EEES19_NSW_INS5_IJS1A_SG_EEENS5_IJSG_SC_EEEEEEENS4_39AutoVectorizingCopyWithAssumedAlignmentILi128EEENS4_14SM90_TMA_STOREES25_S27_S27_EEEvvEEEEvNT_6ParamsE --------------------------
	.section	.nv.constant0._ZN7cutlass13device_kernelINS_4gemm6kernel13GemmUniversalIN4cute5tupleIJiiiiEEENS1_10collective13CollectiveMmaINS1_35MainloopSm100TmaUmmaWarpSpecializedILi18ELi2ELi4ENS5_IJNS4_1CILi4EEENSA_ILi1EEESC_EEEEENS5_IJNSA_ILi128EEENSA_ILi64EEESF_EEENS_12float_e4m3_tENS5_IJlSC_lEEESI_SJ_NS4_8TiledMMAINS4_8MMA_AtomIJNS4_10MMA_TraitsINS4_25SM100_MMA_F8F6F4_2x1SM_SSEJSI_SI_fSF_SG_NS4_17integral_constantINS4_4UMMA5MajorELSQ_0EEESR_NSO_INSP_7ScaleInELSS_0EEEST_EEEEEENS4_6LayoutINS5_IJSC_SC_SC_EEENS5_IJNSA_ILi0EEESY_SY_EEEEENS5_IJNS4_10UnderscoreES11_S11_EEEEENS4_18SM100_TMA_2SM_LOADENS4_14ComposedLayoutINS4_7SwizzleILi3ELi4ELi3EEENS4_18smem_ptr_flag_bitsILi8EEENSW_INS5_IJNSA_ILi8EEESF_EEENS5_IJSF_SC_EEEEEEEvNS4_8identityENS4_28SM100_TMA_2SM_LOAD_MULTICASTES1E_vS1F_EENS_8epilogue10collective18CollectiveEpilogueINS1I_23Sm100TmaWarpSpecializedILi1ELi1ELi32ELb0ELb0EEEJNS5_IJSG_SG_SF_EEENS5_IJNSW_ISG_SC_EES1O_EEESI_SJ_SI_SJ_NS1I_6fusion15FusionCallbacksIS1M_NS1Q_17LinearCombinationISI_fSI_fLNS_15FloatRoundStyleE2EEES1N_S1P_JEEENS4_5SM1004TMEM4LOAD26SM100_TMEM_LOAD_32dp32b32xENS4_13SM90_TMA_LOADENS15_INS16_ILi2ELi4ELi3EEES19_NSW_INS5_IJS1A_SG_EEENS5_IJSG_SC_EEEEEEENS4_39AutoVectorizingCopyWithAssumedAlignmentILi128EEENS4_14SM90_TMA_STOREES25_S27_S27_EEEvvEEEEvNT_6ParamsE,"a",@progbits
	.sectionflags	@""
	.align	4
.nv.constant0._ZN7cutlass13device_kernelINS_4gemm6kernel13GemmUniversalIN4cute5tupleIJiiiiEEENS1_10collective13CollectiveMmaINS1_35MainloopSm100TmaUmmaWarpSpecializedILi18ELi2ELi4ENS5_IJNS4_1CILi4EEENSA_ILi1EEESC_EEEEENS5_IJNSA_ILi128EEENSA_ILi64EEESF_EEENS_12float_e4m3_tENS5_IJlSC_lEEESI_SJ_NS4_8TiledMMAINS4_8MMA_AtomIJNS4_10MMA_TraitsINS4_25SM100_MMA_F8F6F4_2x1SM_SSEJSI_SI_fSF_SG_NS4_17integral_constantINS4_4UMMA5MajorELSQ_0EEESR_NSO_INSP_7ScaleInELSS_0EEEST_EEEEEENS4_6LayoutINS5_IJSC_SC_SC_EEENS5_IJNSA_ILi0EEESY_SY_EEEEENS5_IJNS4_10UnderscoreES11_S11_EEEEENS4_18SM100_TMA_2SM_LOADENS4_14ComposedLayoutINS4_7SwizzleILi3ELi4ELi3EEENS4_18smem_ptr_flag_bitsILi8EEENSW_INS5_IJNSA_ILi8EEESF_EEENS5_IJSF_SC_EEEEEEEvNS4_8identityENS4_28SM100_TMA_2SM_LOAD_MULTICASTES1E_vS1F_EENS_8epilogue10collective18CollectiveEpilogueINS1I_23Sm100TmaWarpSpecializedILi1ELi1ELi32ELb0ELb0EEEJNS5_IJSG_SG_SF_EEENS5_IJNSW_ISG_SC_EES1O_EEESI_SJ_SI_SJ_NS1I_6fusion15FusionCallbacksIS1M_NS1Q_17LinearCombinationISI_fSI_fLNS_15FloatRoundStyleE2EEES1N_S1P_JEEENS4_5SM1004TMEM4LOAD26SM100_TMEM_LOAD_32dp32b32xENS4_13SM90_TMA_LOADENS15_INS16_ILi2ELi4ELi3EEES19_NSW_INS5_IJS1A_SG_EEENS5_IJSG_SC_EEEEEEENS4_39AutoVectorizingCopyWithAssumedAlignmentILi128EEENS4_14SM90_TMA_STOREES25_S27_S27_EEEvvEEEEvNT_6ParamsE:
	.zero		2944


//--------------------- SYMBOLS --------------------------

	.type		.nv.reservedSmem.offset0,@object
	.size		.nv.reservedSmem.offset0,0x4
	.type		.nv.reservedSmem.cap,@object
	.size		.nv.reservedSmem.cap,0x4
	.type		__assertfail,@function
